def gluon_wgmma(
    a_ptr,
    b_ptr,
    c_ptr,
    M,
    N,
    K,
    stride_am,
    stride_bk,
    stride_cm,
    BLOCK_M: gl.constexpr,
    BLOCK_N: gl.constexpr,
    BLOCK_K: gl.constexpr,
    DTYPE: gl.constexpr,
    A_LAYOUT: gl.constexpr,
    B_LAYOUT: gl.constexpr,
    C_LAYOUT: gl.constexpr,
    B_SHAPE: gl.constexpr,
    TRANS_B: gl.constexpr,
    NUM_BUFFERS: gl.constexpr,
    NUM_WARPS: gl.constexpr,
):
    a_desc = tma.make_tensor_descriptor(
        a_ptr, [M, K], [stride_am, 1], [BLOCK_M, BLOCK_K], A_LAYOUT
    )
    b_desc = tma.make_tensor_descriptor(
        b_ptr,
        [N, K] if TRANS_B else [K, N],
        [stride_bk, 1],
        B_SHAPE,
        B_LAYOUT,
    )
    c_desc = tma.make_tensor_descriptor(
        c_ptr, [M, N], [stride_cm, 1], [BLOCK_M, BLOCK_N], C_LAYOUT
    )

    a_bufs = gl.allocate_shared_memory(
        DTYPE, [NUM_BUFFERS, BLOCK_M, BLOCK_K], A_LAYOUT
    )
    b_bufs = gl.allocate_shared_memory(DTYPE, [NUM_BUFFERS] + B_SHAPE, B_LAYOUT)

    pid_m = gl.program_id(0)
    pid_n = gl.program_id(1)
    off_m = pid_m * BLOCK_M
    off_n = pid_n * BLOCK_N

    mma_layout: gl.constexpr = pick_wgmma_layout(DTYPE, BLOCK_M, BLOCK_N, NUM_WARPS)
    acc = warpgroup_mma_init(
        gl.zeros((BLOCK_M, BLOCK_N), dtype=gl.float32, layout=mma_layout)
    )

    bars = gl.allocate_shared_memory(
        gl.int64, [NUM_BUFFERS, 1], mbarrier.MBarrierLayout()
    )
    for i in gl.static_range(NUM_BUFFERS):
        mbarrier.init(bars.index(i), count=1)
    idx = 0
    phase = 0

    for k in range(0, K, BLOCK_K):
        a = a_bufs.index(idx)
        b = b_bufs.index(idx)
        bar = bars.index(idx)
        mbarrier.expect(bar, a_desc.block_type.nbytes + b_desc.block_type.nbytes)
        tma.async_copy_global_to_shared(a_desc, [off_m, k], bar, a)
        tma.async_copy_global_to_shared(
            b_desc, [off_n, k] if TRANS_B else [k, off_n], bar, b
        )
        mbarrier.wait(bar, phase=phase)

        if TRANS_B:
            b = b.permute((1, 0))
        acc = warpgroup_mma_wait(num_outstanding=0, deps=(acc,))
        acc = warpgroup_mma(a, b, acc, is_async=True)

        idx += 1
        if idx == NUM_BUFFERS:
            idx = 0
            phase ^= 1

    acc = warpgroup_mma_wait(num_outstanding=0, deps=(acc,))
    for i in gl.static_range(NUM_BUFFERS):
        mbarrier.invalidate(bars.index(i))

    c_smem = gl.allocate_shared_memory(DTYPE, [BLOCK_M, BLOCK_N], C_LAYOUT)
    c_smem.store(acc.to(DTYPE))
    fence_async_shared()
    tma.async_copy_shared_to_global(c_desc, [off_m, off_n], c_smem)
    tma.store_wait(pendings=0)

# config = {"BLOCK_K": 64, "BLOCK_M": 256, "BLOCK_N": 64, "arch": "sm_90", "dtype": "bf16", "num_buffers": 4, "num_warps": 8, "trans_b": 0}
# arch = sm_90


// ===== COMPILED SASS (sm_90a) =====

	.target	sm_90a

	.elftype	@"ET_EXEC"


//--------------------- .note.nv.tkinfo           --------------------------
	.section	.note.nv.tkinfo,"",@"SHT_NOTE"
	.sectionflags	@"SHF_NOTE_NV_TKINFO"
	.tkinfo
        /*0018*/ 	.word	0x00000002
        /*0030*/ 	.string	""
        /*0030*/ 	.string	"ptxas"
        /*0030*/ 	.string	"Cuda compilation tools, release 13.0, V13.0.88"
        /*0030*/ 	.string	"Build cuda_13.0.r13.0/compiler.36424714_0"
        /*0030*/ 	.string	"-v  -suppress-debug-info  -lineinfo  -arch sm_90a "



//--------------------- .note.nv.cuinfo           --------------------------
	.section	.note.nv.cuinfo,"",@"SHT_NOTE"
	.sectionflags	@"SHF_NOTE_NV_CUINFO"
        /*0018*/ 	.short	0x0002
        /*001a*/ 	.short	0x005a
        /*001c*/ 	.short	0x0082
	.zero		2


//--------------------- .nv.info                  --------------------------
	.section	.nv.info,"",@"SHT_CUDA_INFO"
	.align	4


	//----- nvinfo : EIATTR_REGCOUNT
	.align		4
        /*0000*/ 	.byte	0x04, 0x2f
        /*0002*/ 	.short	(.L_1 - .L_0)
	.align		4
.L_0:
        /*0004*/ 	.word	index@(gluon_wgmma)
        /*0008*/ 	.word	0x0000005a


	//----- nvinfo : EIATTR_FRAME_SIZE
	.align		4
.L_1:
        /*000c*/ 	.byte	0x04, 0x11
        /*000e*/ 	.short	(.L_3 - .L_2)
	.align		4
.L_2:
        /*0010*/ 	.word	index@(gluon_wgmma)
        /*0014*/ 	.word	0x00000000


	//----- nvinfo : EIATTR_MIN_STACK_SIZE
	.align		4
.L_3:
        /*0018*/ 	.byte	0x04, 0x12
        /*001a*/ 	.short	(.L_5 - .L_4)
	.align		4
.L_4:
        /*001c*/ 	.word	index@(gluon_wgmma)
        /*0020*/ 	.word	0x00000000
.L_5:


//--------------------- .nv.compat                --------------------------
	.section	.nv.compat,"",@"SHT_CUDA_COMPAT_INFO"
	.align	4
        /*0000*/ 	.byte	0x02, 0x09, 0x01, 0x00, 0x02, 0x02, 0x04, 0x00, 0x02, 0x05, 0x05, 0x00, 0x03, 0x07, 0x01, 0x01
        /*0010*/ 	.byte	0x02, 0x03, 0x03, 0x00, 0x02, 0x06, 0x01, 0x00, 0x04, 0x0b, 0x08, 0x00, 0x00, 0x00, 0x00, 0x00
        /*0020*/ 	.byte	0x00, 0x00, 0x00, 0x00


//--------------------- .nv.info.gluon_wgmma      --------------------------
	.section	.nv.info.gluon_wgmma,"",@"SHT_CUDA_INFO"
	.sectionflags	@""
	.align	4


	//----- nvinfo : EIATTR_CUDA_API_VERSION
	.align		4
        /*0000*/ 	.byte	0x04, 0x37
        /*0002*/ 	.short	(.L_7 - .L_6)
.L_6:
        /*0004*/ 	.word	0x00000082


	//----- nvinfo : EIATTR_KPARAM_INFO
	.align		4
.L_7:
        /*0008*/ 	.byte	0x04, 0x17
        /*000a*/ 	.short	(.L_9 - .L_8)
.L_8:
        /*000c*/ 	.word	0x00000000
        /*0010*/ 	.short	0x000a
        /*0012*/ 	.short	0x0048
        /*0014*/ 	.byte	0x00, 0xf4, 0x21, 0x00


	//----- nvinfo : EIATTR_KPARAM_INFO
	.align		4
.L_9:
        /*0018*/ 	.byte	0x04, 0x17
        /*001a*/ 	.short	(.L_11 - .L_10)
.L_10:
        /*001c*/ 	.word	0x00000000
        /*0020*/ 	.short	0x0009
        /*0022*/ 	.short	0x0040
        /*0024*/ 	.byte	0x00, 0xf4, 0x21, 0x00


	//----- nvinfo : EIATTR_KPARAM_INFO
	.align		4
.L_11:
        /*0028*/ 	.byte	0x04, 0x17
        /*002a*/ 	.short	(.L_13 - .L_12)
.L_12:
        /*002c*/ 	.word	0x00000000
        /*0030*/ 	.short	0x0008
        /*0032*/ 	.short	0x0038
        /*0034*/ 	.byte	0x00, 0xf0, 0x21, 0x00


	//----- nvinfo : EIATTR_KPARAM_INFO
	.align		4
.L_13:
        /*0038*/ 	.byte	0x04, 0x17
        /*003a*/ 	.short	(.L_15 - .L_14)
.L_14:
        /*003c*/ 	.word	0x00000000
        /*0040*/ 	.short	0x0007
        /*0042*/ 	.short	0x0030
        /*0044*/ 	.byte	0x00, 0xf0, 0x21, 0x00


	//----- nvinfo : EIATTR_KPARAM_INFO
	.align		4
.L_15:
        /*0048*/ 	.byte	0x04, 0x17
        /*004a*/ 	.short	(.L_17 - .L_16)
.L_16:
        /*004c*/ 	.word	0x00000000
        /*0050*/ 	.short	0x0006
        /*0052*/ 	.short	0x0028
        /*0054*/ 	.byte	0x00, 0xf0, 0x21, 0x00


	//----- nvinfo : EIATTR_KPARAM_INFO
	.align		4
.L_17:
        /*0058*/ 	.byte	0x04, 0x17
        /*005a*/ 	.short	(.L_19 - .L_18)
.L_18:
        /*005c*/ 	.word	0x00000000
        /*0060*/ 	.short	0x0005
        /*0062*/ 	.short	0x0020
        /*0064*/ 	.byte	0x00, 0xf0, 0x11, 0x00


	//----- nvinfo : EIATTR_KPARAM_INFO
	.align		4
.L_19:
        /*0068*/ 	.byte	0x04, 0x17
        /*006a*/ 	.short	(.L_21 - .L_20)
.L_20:
        /*006c*/ 	.word	0x00000000
        /*0070*/ 	.short	0x0004
        /*0072*/ 	.short	0x001c
        /*0074*/ 	.byte	0x00, 0xf0, 0x11, 0x00


	//----- nvinfo : EIATTR_KPARAM_INFO
	.align		4
.L_21:
        /*0078*/ 	.byte	0x04, 0x17
        /*007a*/ 	.short	(.L_23 - .L_22)
.L_22:
        /*007c*/ 	.word	0x00000000
        /*0080*/ 	.short	0x0003
        /*0082*/ 	.short	0x0018
        /*0084*/ 	.byte	0x00, 0xf0, 0x11, 0x00


	//----- nvinfo : EIATTR_KPARAM_INFO
	.align		4
.L_23:
        /*0088*/ 	.byte	0x04, 0x17
        /*008a*/ 	.short	(.L_25 - .L_24)
.L_24:
        /*008c*/ 	.word	0x00000000
        /*0090*/ 	.short	0x0002
        /*0092*/ 	.short	0x0010
        /*0094*/ 	.byte	0x00, 0xf4, 0x21, 0x00


	//----- nvinfo : EIATTR_KPARAM_INFO
	.align		4
.L_25:
        /*0098*/ 	.byte	0x04, 0x17
        /*009a*/ 	.short	(.L_27 - .L_26)
.L_26:
        /*009c*/ 	.word	0x00000000
        /*00a0*/ 	.short	0x0001
        /*00a2*/ 	.short	0x0008
        /*00a4*/ 	.byte	0x00, 0xf4, 0x21, 0x00


	//----- nvinfo : EIATTR_KPARAM_INFO
	.align		4
.L_27:
        /*00a8*/ 	.byte	0x04, 0x17
        /*00aa*/ 	.short	(.L_29 - .L_28)
.L_28:
        /*00ac*/ 	.word	0x00000000
        /*00b0*/ 	.short	0x0000
        /*00b2*/ 	.short	0x0000
        /*00b4*/ 	.byte	0x00, 0xf4, 0x21, 0x00


	//----- nvinfo : EIATTR_SPARSE_MMA_MASK
	.align		4
.L_29:
        /*00b8*/ 	.byte	0x03, 0x50
        /*00ba*/ 	.short	0x0000


	//----- nvinfo : EIATTR_MAXREG_COUNT
	.align		4
        /*00bc*/ 	.byte	0x03, 0x1b
        /*00be*/ 	.short	0x00ff


	//----- nvinfo : EIATTR_NUM_BARRIERS
	.align		4
        /*00c0*/ 	.byte	0x02, 0x4c
        /*00c2*/ 	.byte	0x01
	.zero		1


	//----- nvinfo : EIATTR_MERCURY_ISA_VERSION
	.align		4
        /*00c4*/ 	.byte	0x03, 0x5f
        /*00c6*/ 	.short	0x0101


	//----- nvinfo : EIATTR_INT_WARP_WIDE_INSTR_OFFSETS
	.align		4
        /*00c8*/ 	.byte	0x04, 0x31
        /*00ca*/ 	.short	(.L_31 - .L_30)


	//   ....[0]....
.L_30:
        /*00cc*/ 	.word	0x00001440


	//   ....[1]....
        /*00d0*/ 	.word	0x00001460


	//   ....[2]....
        /*00d4*/ 	.word	0x00001470


	//   ....[3]....
        /*00d8*/ 	.word	0x00001480


	//   ....[4]....
        /*00dc*/ 	.word	0x00001590


	//   ....[5]....
        /*00e0*/ 	.word	0x00001960


	//   ....[6]....
        /*00e4*/ 	.word	0x00001970


	//   ....[7]....
        /*00e8*/ 	.word	0x000019e0


	//   ....[8]....
        /*00ec*/ 	.word	0x000019f0


	//   ....[9]....
        /*00f0*/ 	.word	0x00001f30


	//   ....[10]....
        /*00f4*/ 	.word	0x00001f50


	//----- nvinfo : EIATTR_COOP_GROUP_MASK_REGIDS
	.align		4
.L_31:
        /*00f8*/ 	.byte	0x04, 0x29
        /*00fa*/ 	.short	(.L_33 - .L_32)


	//   ....[0]....
.L_32:
        /*00fc*/ 	.word	0xffffffff


	//   ....[1]....
        /*0100*/ 	.word	0xffffffff


	//   ....[2]....
        /*0104*/ 	.word	0xffffffff


	//----- nvinfo : EIATTR_COOP_GROUP_INSTR_OFFSETS
	.align		4
.L_33:
        /*0108*/ 	.byte	0x04, 0x28
        /*010a*/ 	.short	(.L_35 - .L_34)


	//   ....[0]....
.L_34:
        /*010c*/ 	.word	0x00000150


	//   ....[1]....
        /*0110*/ 	.word	0x00000720


	//   ....[2]....
        /*0114*/ 	.word	0x00000cd0


	//----- nvinfo : EIATTR_MBARRIER_INSTR_OFFSETS
	.align		4
.L_35:
        /*0118*/ 	.byte	0x04, 0x39
        /*011a*/ 	.short	(.L_37 - .L_36)


	//   ....[0]....
.L_36:
        /*011c*/ 	.word	0x000015e0
        /*0120*/ 	.word	0x000000ff
        /*0124*/ 	.word	0x00028000
        /*0128*/ 	.short	0x0100
        /*012a*/ 	.byte	0x14
	.zero		1


	//   ....[1]....
        /*012c*/ 	.word	0x00001600
        /*0130*/ 	.word	0x000000ff
        /*0134*/ 	.word	0x00028008
        /*0138*/ 	.short	0x0100
        /*013a*/ 	.byte	0x14
	.zero		1


	//   ....[2]....
        /*013c*/ 	.word	0x00001630
        /*0140*/ 	.word	0x000000ff
        /*0144*/ 	.word	0x00028010
        /*0148*/ 	.short	0x0100
        /*014a*/ 	.byte	0x14
	.zero		1


	//   ....[3]....
        /*014c*/ 	.word	0x00001650
        /*0150*/ 	.word	0x000000ff
        /*0154*/ 	.word	0x00028018
        /*0158*/ 	.short	0x0100
        /*015a*/ 	.byte	0x14
	.zero		1


	//   ....[4]....
        /*015c*/ 	.word	0x00001aa0
        /*0160*/ 	.word	0x000000ff
        /*0164*/ 	.word	0x00028000
        /*0168*/ 	.short	0x010a
        /*016a*/ 	.byte	0x12
	.zero		1


	//   ....[5]....
        /*016c*/ 	.word	0x00001e90
        /*0170*/ 	.word	0x000000ff
        /*0174*/ 	.word	0x00028000
        /*0178*/ 	.short	0x0108
        /*017a*/ 	.byte	0x14
	.zero		1


	//   ....[6]....
        /*017c*/ 	.word	0x00001ff0
        /*0180*/ 	.word	0x000000ff
        /*0184*/ 	.word	0x00028008
        /*0188*/ 	.short	0x0108
        /*018a*/ 	.byte	0x14
	.zero		1


	//   ....[7]....
        /*018c*/ 	.word	0x000020d0
        /*0190*/ 	.word	0x000000ff
        /*0194*/ 	.word	0x00028010
        /*0198*/ 	.short	0x0108
        /*019a*/ 	.byte	0x14
	.zero		1


	//   ....[8]....
        /*019c*/ 	.word	0x00002150
        /*01a0*/ 	.word	0x000000ff
        /*01a4*/ 	.word	0x00028018
        /*01a8*/ 	.short	0x0108
        /*01aa*/ 	.byte	0x14
	.zero		1


	//   ....[9]....
        /*01ac*/ 	.word	0x00002260
        /*01b0*/ 	.word	0x000000ff
        /*01b4*/ 	.word	0x00028000
        /*01b8*/ 	.short	0x010a
        /*01ba*/ 	.byte	0x12
	.zero		1


	//----- nvinfo : EIATTR_NUM_MBARRIERS
	.align		4
.L_37:
        /*01bc*/ 	.byte	0x03, 0x38
        /*01be*/ 	.short	0x0004


	//----- nvinfo : EIATTR_EXIT_INSTR_OFFSETS
	.align		4
        /*01c0*/ 	.byte	0x04, 0x1c
        /*01c2*/ 	.short	(.L_39 - .L_38)


	//   ....[0]....
.L_38:
        /*01c4*/ 	.word	0x00002250


	//----- nvinfo : EIATTR_REQNTID
	.align		4
.L_39:
        /*01c8*/ 	.byte	0x04, 0x10
        /*01ca*/ 	.short	(.L_41 - .L_40)
.L_40:
        /*01cc*/ 	.word	0x00000100
        /*01d0*/ 	.word	0x00000001
        /*01d4*/ 	.word	0x00000001


	//----- nvinfo : EIATTR_CRS_STACK_SIZE
	.align		4
.L_41:
        /*01d8*/ 	.byte	0x04, 0x1e
        /*01da*/ 	.short	(.L_43 - .L_42)
.L_42:
        /*01dc*/ 	.word	0x00000000


	//----- nvinfo : EIATTR_CBANK_PARAM_SIZE
	.align		4
.L_43:
        /*01e0*/ 	.byte	0x03, 0x19
        /*01e2*/ 	.short	0x0050


	//----- nvinfo : EIATTR_PARAM_CBANK
	.align		4
        /*01e4*/ 	.byte	0x04, 0x0a
        /*01e6*/ 	.short	(.L_45 - .L_44)
	.align		4
.L_44:
        /*01e8*/ 	.word	index@(.nv.constant0.gluon_wgmma)
        /*01ec*/ 	.short	0x0210
        /*01ee*/ 	.short	0x0050


	//----- nvinfo : EIATTR_SW_WAR
	.align		4
.L_45:
        /*01f0*/ 	.byte	0x04, 0x36
        /*01f2*/ 	.short	(.L_47 - .L_46)
.L_46:
        /*01f4*/ 	.word	0x00000008
.L_47:


//--------------------- .nv.callgraph             --------------------------
	.section	.nv.callgraph,"",@"SHT_CUDA_CALLGRAPH"
	.align	4
	.sectionentsize	8
	.align		4
        /*0000*/ 	.word	0x00000000
	.align		4
        /*0004*/ 	.word	0xffffffff
	.align		4
        /*0008*/ 	.word	0x00000000
	.align		4
        /*000c*/ 	.word	0xfffffffe
	.align		4
        /*0010*/ 	.word	0x00000000
	.align		4
        /*0014*/ 	.word	0xfffffffd
	.align		4
        /*0018*/ 	.word	0x00000000
	.align		4
        /*001c*/ 	.word	0xfffffffc


//--------------------- .text.gluon_wgmma         --------------------------
	.section	.text.gluon_wgmma,"ax",@progbits
	.align	128
        .global         gluon_wgmma
        .type           gluon_wgmma,@function
        .size           gluon_wgmma,(.L_x_52 - gluon_wgmma)
        .other          gluon_wgmma,@"STO_CUDA_ENTRY STV_DEFAULT"
gluon_wgmma:
.text.gluon_wgmma:
[----:B------:R-:W-:Y:S01]  /*0000*/  LDC R1, c[0x0][0x28] ;  /* 0x00000a00ff017b82 */ /* 0x000fe20000000800 */
[----:B------:R-:W1:Y:S07]  /*0010*/  S2R R0, SR_TID.X ;  /* 0x0000000000007919 */ /* 0x000e6e0000002100 */
[----:B------:R-:W2:Y:S01]  /*0020*/  S2UR UR4, SR_CgaCtaId ;  /* 0x00000000000479c3 */ /* 0x000ea20000008800 */
[----:B------:R-:W-:Y:S01]  /*0030*/  UMOV UR20, 0x400 ;  /* 0x0000040000147882 */ /* 0x000fe20000000000 */
[----:B------:R-:W-:Y:S01]  /*0040*/  ULDC UR6, c[0x0][0xc] ;  /* 0x0000030000067ab9 */ /* 0x000fe20000000800 */
[----:B------:R-:W-:Y:S01]  /*0050*/  ULDC.64 UR32, c[0x0][0x250] ;  /* 0x0000940000207ab9 */ /* 0x000fe20000000a00 */
[----:B------:R-:W-:Y:S04]  /*0060*/  BSSY B0, `(.L_x_0) ;  /* 0x000001f000007945 */ /* 0x000fe80003800000 */
[----:B------:R-:W3:Y:S08]  /*0070*/  LDC R3, c[0x0][0x228] ;  /* 0x00008a00ff037b82 */ /* 0x000ef00000000800 */
[----:B------:R-:W4:Y:S08]  /*0080*/  LDC R10, c[0x0][0x230] ;  /* 0x00008c00ff0a7b82 */ /* 0x000f300000000800 */
[----:B------:R-:W-:Y:S01]  /*0090*/  S2UR UR23, SR_CTAID.Y ;  /* 0x00000000001779c3 */ /* 0x000fe20000002600 */
[----:B--2---:R-:W-:-:S03]  /*00a0*/  ULEA UR20, UR4, UR20, 0x18 ;  /* 0x0000001404147291 */ /* 0x004fc6000f8ec03f */
[----:B------:R-:W-:Y:S01]  /*00b0*/  ULDC UR4, c[0x0][0x10] ;  /* 0x0000040000047ab9 */ /* 0x000fe20000000800 */
[----:B-1----:R-:W-:-:S03]  /*00c0*/  LOP3.LUT R2, R0, 0xff, RZ, 0xc0, !PT ;  /* 0x000000ff00027812 */ /* 0x002fc600078ec0ff */
[----:B------:R-:W1:Y:S01]  /*00d0*/  S2UR UR5, SR_CTAID.Z ;  /* 0x00000000000579c3 */ /* 0x000e620000002700 */
[----:B---3--:R-:W-:Y:S01]  /*00e0*/  VIADD R3, R3, 0xffffffff ;  /* 0xffffffff03037836 */ /* 0x008fe20000000000 */
[C---:B------:R-:W-:Y:S02]  /*00f0*/  ISETP.GE.U32.AND P0, PT, R2.reuse, 0x20, PT ;  /* 0x000000200200780c */ /* 0x040fe40003f06070 */
[C---:B------:R-:W-:Y:S02]  /*0100*/  ISETP.NE.U32.AND P2, PT, R2.reuse, RZ, PT ;  /* 0x000000ff0200720c */ /* 0x040fe40003f45070 */
[----:B------:R-:W-:Y:S02]  /*0110*/  LEA R11, R2, UR20, 0x2 ;  /* 0x00000014020b7c11 */ /* 0x000fe4000f8e10ff */
[----:B------:R-:W2:Y:S01]  /*0120*/  S2UR UR34, SR_CTAID.X ;  /* 0x00000000002279c3 */ /* 0x000ea20000002500 */
[----:B----4-:R-:W-:-:S06]  /*0130*/  VIADD R12, R10, 0xffffffff ;  /* 0xffffffff0a0c7836 */ /* 0x010fcc0000000000 */
[----:B------:R3:W-:Y:S01]  /*0140*/  @!P0 STS [R11], RZ ;  /* 0x000000ff0b008388 */ /* 0x0007e20000000800 */
[----:B------:R-:W-:-:S03]  /*0150*/  NOP ;  /* 0x0000000000007918 */ /* 0x000fc60000000000 */
[----:B------:R3:W-:Y:S01]  /*0160*/  @!P2 STS [UR20+0x24], R3 ;  /* 0x00002403ff00a988 */ /* 0x0007e20008000814 */
[----:B-1----:R-:W-:-:S03]  /*0170*/  UIMAD UR4, UR5, UR4, UR23 ;  /* 0x00000004050472a4 */ /* 0x002fc6000f8e0217 */
[----:B------:R3:W-:Y:S01]  /*0180*/  @!P2 STS [UR20+0x20], R12 ;  /* 0x0000200cff00a988 */ /* 0x0007e20008000814 */
[----:B--2---:R-:W-:-:S04]  /*0190*/  UIMAD UR4, UR4, UR6, UR34 ;  /* 0x00000006040472a4 */ /* 0x004fc8000f8e0222 */
[----:B------:R-:W-:-:S03]  /*01a0*/  UIMAD UR5, UR4, 0x180, URZ ;  /* 0x00000180040578a4 */ /* 0x000fc6000f8e023f */
[----:B------:R-:W-:Y:S01]  /*01b0*/  UMOV UR4, URZ ;  /* 0x0000003f00047c82 */ /* 0x000fe20008000000 */
[----:B------:R-:W-:-:S04]  /*01c0*/  UIADD3 UR28, UP0, UR5, UR32, URZ ;  /* 0x00000020051c7290 */ /* 0x000fc8000ff1e03f */
[----:B------:R-:W-:Y:S01]  /*01d0*/  ULEA.HI.X.SX32 UR29, UR5, UR33, 0x1, UP0 ;  /* 0x00000021051d7291 */ /* 0x000fe200080f0e3f */
[----:B---3--:R-:W-:Y:S11]  /*01e0*/  @P2 BRA `(.L_x_1) ;  /* 0x0000000000182947 */ /* 0x008ff60003800000 */
[----:B------:R-:W1:Y:S01]  /*01f0*/  LDS R4, [UR20+0x8] ;  /* 0x00000814ff047984 */ /* 0x000e620008000800 */
[----:B------:R-:W2:Y:S01]  /*0200*/  LDC.64 R6, c[0x0][0x210] ;  /* 0x00008400ff067b82 */ /* 0x000ea20000000a00 */
[----:B------:R-:W-:Y:S02]  /*0210*/  IMAD.MOV.U32 R5, RZ, RZ, 0x70 ;  /* 0x00000070ff057424 */ /* 0x000fe400078e00ff */
[----:B--2---:R2:W-:Y:S03]  /*0220*/  STS.64 [UR20], R6 ;  /* 0x00000006ff007988 */ /* 0x0045e60008000a14 */
[----:B-1----:R-:W-:-:S05]  /*0230*/  LOP3.LUT R4, R4, 0x10, R5, 0xd8, !PT ;  /* 0x0000001004047812 */ /* 0x002fca00078ed805 */
[----:B------:R2:W-:Y:S02]  /*0240*/  STS [UR20+0x8], R4 ;  /* 0x00000804ff007988 */ /* 0x0005e40008000814 */
.L_x_1:
[----:B------:R-:W-:Y:S05]  /*0250*/  BSYNC B0 ;  /* 0x0000000000007941 */ /* 0x000fea0003800000 */
.L_x_0:
[----:B------:R-:W-:Y:S04]  /*0260*/  BSSY B0, `(.L_x_2) ;  /* 0x000000a000007945 */ /* 0x000fe80003800000 */
[----:B------:R-:W-:Y:S05]  /*0270*/  @P2 BRA `(.L_x_3) ;  /* 0x0000000000202947 */ /* 0x000fea0003800000 */
[----:B--2---:R-:W1:Y:S01]  /*0280*/  LDS R4, [UR20+0x34] ;  /* 0x00003414ff047984 */ /* 0x004e620008000800 */
[----:B------:R-:W-:Y:S02]  /*0290*/  IMAD.MOV.U32 R5, RZ, RZ, 0x3f000000 ;  /* 0x3f000000ff057424 */ /* 0x000fe400078e00ff */
[----:B------:R-:W-:Y:S01]  /*02a0*/  @!P2 IMAD.MOV.U32 R6, RZ, RZ, 0xff ;  /* 0x000000ffff06a424 */ /* 0x000fe200078e00ff */
[----:B------:R-:W2:Y:S02]  /*02b0*/  @!P2 LDS R7, [UR20+0x38] ;  /* 0x00003814ff07a984 */ /* 0x000ea40008000800 */
[----:B-1----:R-:W-:Y:S02]  /*02c0*/  LOP3.LUT R4, R4, 0xff000000, R5, 0xb8, !PT ;  /* 0xff00000004047812 */ /* 0x002fe400078eb805 */
[----:B--2---:R-:W-:-:S03]  /*02d0*/  @!P2 LOP3.LUT R5, R7, 0xff, R6, 0xb8, !PT ;  /* 0x000000ff0705a812 */ /* 0x004fc600078eb806 */
[----:B------:R1:W-:Y:S04]  /*02e0*/  STS [UR20+0x34], R4 ;  /* 0x00003404ff007988 */ /* 0x0003e80008000814 */
[----:B------:R1:W-:Y:S02]  /*02f0*/  @!P2 STS [UR20+0x38], R5 ;  /* 0x00003805ff00a988 */ /* 0x0003e40008000814 */
.L_x_3:
[----:B------:R-:W-:Y:S05]  /*0300*/  BSYNC B0 ;  /* 0x0000000000007941 */ /* 0x000fea0003800000 */
.L_x_2:
[----:B------:R-:W-:Y:S04]  /*0310*/  BSSY B0, `(.L_x_4) ;  /* 0x000000e000007945 */ /* 0x000fe80003800000 */
[----:B------:R-:W-:Y:S05]  /*0320*/  @P2 BRA `(.L_x_5) ;  /* 0x0000000000302947 */ /* 0x000fea0003800000 */
[----:B-1----:R-:W1:Y:S01]  /*0330*/  LDS R5, [UR20+0x34] ;  /* 0x00003414ff057984 */ /* 0x002e620008000800 */
[----:B--2---:R-:W2:Y:S03]  /*0340*/  LDC.64 R6, c[0x0][0x238] ;  /* 0x00008e00ff067b82 */ /* 0x004ea60000000a00 */
[----:B------:R-:W3:Y:S01]  /*0350*/  LDS R4, [UR20+0x1c] ;  /* 0x00001c14ff047984 */ /* 0x000ee20008000800 */
[C---:B--2---:R-:W-:Y:S01]  /*0360*/  SHF.L.U64.HI R7, R6.reuse, 0x1, R7 ;  /* 0x0000000106077819 */ /* 0x044fe20000010207 */
[----:B------:R-:W-:-:S03]  /*0370*/  IMAD.SHL.U32 R6, R6, 0x2, RZ ;  /* 0x0000000206067824 */ /* 0x000fc600078e00ff */
[--C-:B------:R-:W-:Y:S02]  /*0380*/  SHF.R.U32.HI R9, RZ, 0x4, R7.reuse ;  /* 0x00000004ff097819 */ /* 0x100fe40000011607 */
[----:B------:R-:W-:-:S05]  /*0390*/  SHF.R.U64 R6, R6, 0x4, R7 ;  /* 0x0000000406067819 */ /* 0x000fca0000001207 */
[----:B------:R4:W-:Y:S01]  /*03a0*/  STS [UR20+0xc], R6 ;  /* 0x00000c06ff007988 */ /* 0x0009e20008000814 */
[----:B-1----:R-:W-:Y:S02]  /*03b0*/  LOP3.LUT R5, R5, 0x7, RZ, 0xb8, !PT ;  /* 0x0000000705057812 */ /* 0x002fe400078eb8ff */
[----:B---3--:R-:W-:-:S03]  /*03c0*/  LOP3.LUT R4, R4, 0xf, R9, 0xb8, !PT ;  /* 0x0000000f04047812 */ /* 0x008fc600078eb809 */
[----:B------:R4:W-:Y:S04]  /*03d0*/  STS [UR20+0x34], R5 ;  /* 0x00003405ff007988 */ /* 0x0009e80008000814 */
[----:B------:R4:W-:Y:S02]  /*03e0*/  STS [UR20+0x1c], R4 ;  /* 0x00001c04ff007988 */ /* 0x0009e40008000814 */
.L_x_5:
[----:B------:R-:W-:Y:S05]  /*03f0*/  BSYNC B0 ;  /* 0x0000000000007941 */ /* 0x000fea0003800000 */
.L_x_4:
[----:B------:R-:W-:Y:S04]  /*0400*/  BSSY B1, `(.L_x_6) ;  /* 0x000001a000017945 */ /* 0x000fe80003800000 */
[----:B------:R-:W-:Y:S04]  /*0410*/  BSSY B0, `(.L_x_7) ;  /* 0x0000015000007945 */ /* 0x000fe80003800000 */
[----:B------:R-:W-:Y:S05]  /*0420*/  @P2 BRA `(.L_x_8) ;  /* 0x0000000000202947 */ /* 0x000fea0003800000 */
[----:B-12-4-:R-:W1:Y:S02]  /*0430*/  LDS R4, [UR20+0x34] ;  /* 0x00003414ff047984 */ /* 0x016e640008000800 */
[----:B-1----:R-:W-:-:S05]  /*0440*/  LOP3.LUT R4, R4, 0x38, RZ, 0xb8, !PT ;  /* 0x0000003804047812 */ /* 0x002fca00078eb8ff */
[----:B------:R1:W-:Y:S01]  /*0450*/  STS [UR20+0x34], R4 ;  /* 0x00003404ff007988 */ /* 0x0003e20008000814 */
[----:B------:R-:W-:Y:S05]  /*0460*/  @P2 BRA `(.L_x_9) ;  /* 0x0000000000202947 */ /* 0x000fea0003800000 */
[----:B-1----:R-:W1:Y:S01]  /*0470*/  LDS R4, [UR20+0x8] ;  /* 0x00000814ff047984 */ /* 0x002e620008000800 */
[----:B------:R-:W-:-:S05]  /*0480*/  IMAD.MOV.U32 R5, RZ, RZ, 0x780 ;  /* 0x00000780ff057424 */ /* 0x000fca00078e00ff */
[----:B-1----:R-:W-:-:S05]  /*0490*/  LOP3.LUT R4, R4, 0x500, R5, 0xd8, !PT ;  /* 0x0000050004047812 */ /* 0x002fca00078ed805 */
[----:B------:R3:W-:Y:S02]  /*04a0*/  STS [UR20+0x8], R4 ;  /* 0x00000804ff007988 */ /* 0x0007e40008000814 */
.L_x_8:
[----:B------:R-:W-:Y:S05]  /*04b0*/  @P2 BRA `(.L_x_10) ;  /* 0x0000000000282947 */ /* 0x000fea0003800000 */
[----:B-1234-:R-:W1:Y:S02]  /*04c0*/  LDS R4, [UR20+0x8] ;  /* 0x00000814ff047984 */ /* 0x01ee640008000800 */
[----:B-1----:R-:W-:-:S05]  /*04d0*/  LOP3.LUT R4, R4, 0x1800, RZ, 0xb8, !PT ;  /* 0x0000180004047812 */ /* 0x002fca00078eb8ff */
[----:B------:R2:W-:Y:S02]  /*04e0*/  STS [UR20+0x8], R4 ;  /* 0x00000804ff007988 */ /* 0x0005e40008000814 */
.L_x_9:
[----:B------:R-:W-:Y:S05]  /*04f0*/  @P2 BREAK B0 ;  /* 0x0000000000002942 */ /* 0x000fea0003800000 */
[----:B------:R-:W-:Y:S05]  /*0500*/  @P2 BRA `(.L_x_11) ;  /* 0x0000000000242947 */ /* 0x000fea0003800000 */
[----:B------:R-:W3:Y:S01]  /*0510*/  LDS R5, [UR20+0x8] ;  /* 0x00000814ff057984 */ /* 0x000ee20008000800 */
[----:B-12---:R-:W-:-:S05]  /*0520*/  IMAD.MOV.U32 R4, RZ, RZ, 0x6000 ;  /* 0x00006000ff047424 */ /* 0x006fca00078e00ff */
[----:B---3--:R-:W-:-:S04]  /*0530*/  LOP3.LUT R4, R5, 0x6000, R4, 0xd8, !PT ;  /* 0x0000600005047812 */ /* 0x008fc800078ed804 */
[----:B------:R-:W-:-:S05]  /*0540*/  LOP3.LUT R4, R4, 0x400000, RZ, 0xb8, !PT ;  /* 0x0040000004047812 */ /* 0x000fca00078eb8ff */
[----:B------:R5:W-:Y:S02]  /*0550*/  STS [UR20+0x8], R4 ;  /* 0x00000804ff007988 */ /* 0x000be40008000814 */
.L_x_10:
[----:B------:R-:W-:Y:S05]  /*0560*/  BSYNC B0 ;  /* 0x0000000000007941 */ /* 0x000fea0003800000 */
.L_x_7:
[----:B-12345:R-:W1:Y:S02]  /*0570*/  @!P2 LDS R4, [UR20+0x8] ;  /* 0x00000814ff04a984 */ /* 0x03ee640008000800 */
[----:B-1----:R-:W-:-:S05]  /*0580*/  @!P2 LOP3.LUT R4, R4, 0x8000, RZ, 0xb8, !PT ;  /* 0x000080000404a812 */ /* 0x002fca00078eb8ff */
[----:B------:R3:W-:Y:S02]  /*0590*/  @!P2 STS [UR20+0x8], R4 ;  /* 0x00000804ff00a988 */ /* 0x0007e40008000814 */
.L_x_11:
[----:B------:R-:W-:Y:S05]  /*05a0*/  BSYNC B1 ;  /* 0x0000000000017941 */ /* 0x000fea0003800000 */
.L_x_6:
[----:B------:R-:W-:Y:S05]  /*05b0*/  WARPSYNC.ALL ;  /* 0x0000000000007948 */ /* 0x000fea0003800000 */
[----:B------:R-:W4:Y:S02]  /*05c0*/  LDC R6, c[0x0][0x22c] ;  /* 0x00008b00ff067b82 */ /* 0x000f240000000800 */
[----:B----4-:R-:W-:Y:S01]  /*05d0*/  VIADD R6, R6, 0xffffffff ;  /* 0xffffffff06067836 */ /* 0x010fe20000000000 */
[----:B------:R-:W-:Y:S06]  /*05e0*/  @P0 BRA `(.L_x_12) ;  /* 0x0000000000280947 */ /* 0x000fec0003800000 */
[----:B-123--:R-:W1:Y:S01]  /*05f0*/  S2R R4, SR_LANEID ;  /* 0x0000000000047919 */ /* 0x00ee620000000000 */
[----:B------:R-:W-:Y:S05]  /*0600*/  WARPSYNC.ALL ;  /* 0x0000000000007948 */ /* 0x000fea0003800000 */
[----:B-1----:R-:W-:-:S05]  /*0610*/  IMAD.SHL.U32 R7, R4, 0x4, RZ ;  /* 0x0000000404077824 */ /* 0x002fca00078e00ff */
[----:B------:R-:W1:Y:S01]  /*0620*/  LDS R9, [R7+UR20] ;  /* 0x0000001407097984 */ /* 0x000e620008000800 */
[----:B------:R-:W-:-:S05]  /*0630*/  IADD3 R4, P1, R7, UR28, RZ ;  /* 0x0000001c07047c10 */ /* 0x000fca000ff3e0ff */
[----:B------:R-:W-:-:S05]  /*0640*/  IMAD.X R5, RZ, RZ, UR29, P1 ;  /* 0x0000001dff057e24 */ /* 0x000fca00088e06ff */
[----:B-1----:R4:W5:Y:S01]  /*0650*/  ATOMG.E.EXCH.STRONG.GPU PT, RZ, [R4], R9 ;  /* 0x0000000904ff73a8 */ /* 0x00296200041ee100 */
[----:B------:R-:W-:-:S04]  /*0660*/  DEPBAR {5,4,3,2,1,0} ;  /* 0x0000003f0000791a */ /* 0x000fc80000000000 */
[----:B------:R4:W-:Y:S01]  /*0670*/  UTMACCTL.IV [UR28] ;  /* 0x000000001c0079b9 */ /* 0x0009e20008000000 */
[----:B------:R-:W-:Y:S01]  /*0680*/  NOP ;  /* 0x0000000000007918 */ /* 0x000fe20000000000 */
.L_x_12:
[----:B------:R-:W-:Y:S05]  /*0690*/  @P0 BRA `(.L_x_13) ;  /* 0x00000000000c0947 */ /* 0x000fea0003800000 */
[----:B------:R0:W-:Y:S01]  /*06a0*/  UTMACMDFLUSH ;  /* 0x00000000000079b7 */ /* 0x0001e20000000000 */
[----:B------:R-:W-:Y:S05]  /*06b0*/  @P0 BRA `(.L_x_13) ;  /* 0x0000000000040947 */ /* 0x000fea0003800000 */
[----:B------:R-:W-:-:S04]  /*06c0*/  DEPBAR.LE SB0, 0x0 ;  /* 0x000080000000791a */ /* 0x000fc80000000000 */
.L_x_13:
[----:B------:R-:W-:Y:S05]  /*06d0*/  WARPSYNC.ALL ;  /* 0x0000000000007948 */ /* 0x000fea0003800000 */
[----:B-----5:R-:W-:Y:S06]  /*06e0*/  BAR.SYNC.DEFER_BLOCKING 0x0 ;  /* 0x0000000000007b1d */ /* 0x020fec0000010000 */
[----:B------:R-:W-:Y:S02]  /*06f0*/  BSSY B1, `(.L_x_14) ;  /* 0x000000b000017945 */ /* 0x000fe40003800000 */
[----:B------:R-:W-:Y:S06]  /*0700*/  BAR.SYNC.DEFER_BLOCKING 0x0 ;  /* 0x0000000000007b1d */ /* 0x000fec0000010000 */
[----:B------:R5:W-:Y:S01]  /*0710*/  @!P0 STS [R11], RZ ;  /* 0x000000ff0b008388 */ /* 0x000be20000000800 */
[----:B------:R-:W-:Y:S01]  /*0720*/  NOP ;  /* 0x0000000000007918 */ /* 0x000fe20000000000 */
[----:B------:R-:W-:Y:S05]  /*0730*/  @P2 BRA `(.L_x_15) ;  /* 0x0000000000182947 */ /* 0x000fea0003800000 */
[----:B-1234-:R-:W1:Y:S01]  /*0740*/  LDS R4, [UR20+0x8] ;  /* 0x00000814ff047984 */ /* 0x01ee620008000800 */
[----:B------:R-:W2:Y:S01]  /*0750*/  LDC.64 R8, c[0x0][0x218] ;  /* 0x00008600ff087b82 */ /* 0x000ea20000000a00 */
[----:B------:R-:W-:Y:S02]  /*0760*/  IMAD.MOV.U32 R5, RZ, RZ, 0x70 ;  /* 0x00000070ff057424 */ /* 0x000fe400078e00ff */
[----:B--2---:R2:W-:Y:S03]  /*0770*/  STS.64 [UR20], R8 ;  /* 0x00000008ff007988 */ /* 0x0045e60008000a14 */
[----:B-1----:R-:W-:-:S05]  /*0780*/  LOP3.LUT R4, R4, 0x10, R5, 0xd8, !PT ;  /* 0x0000001004047812 */ /* 0x002fca00078ed805 */
[----:B------:R2:W-:Y:S02]  /*0790*/  STS [UR20+0x8], R4 ;  /* 0x00000804ff007988 */ /* 0x0005e40008000814 */
.L_x_15:
[----:B----4-:R-:W-:Y:S05]  /*07a0*/  BSYNC B1 ;  /* 0x0000000000017941 */ /* 0x010fea0003800000 */
.L_x_14:
[----:B------:R-:W-:Y:S04]  /*07b0*/  BSSY B1, `(.L_x_16) ;  /* 0x000000a000017945 */ /* 0x000fe80003800000 */
[----:B------:R-:W-:Y:S05]  /*07c0*/  @P2 BRA `(.L_x_17) ;  /* 0x0000000000202947 */ /* 0x000fea0003800000 */
[----:B-123--:R-:W1:Y:S01]  /*07d0*/  LDS R4, [UR20+0x34] ;  /* 0x00003414ff047984 */ /* 0x00ee620008000800 */
[----:B------:R-:W-:Y:S02]  /*07e0*/  IMAD.MOV.U32 R7, RZ, RZ, 0x3f000000 ;  /* 0x3f000000ff077424 */ /* 0x000fe400078e00ff */
[----:B------:R-:W-:Y:S01]  /*07f0*/  @!P2 IMAD.MOV.U32 R5, RZ, RZ, 0x3f ;  /* 0x0000003fff05a424 */ /* 0x000fe200078e00ff */
[----:B------:R-:W2:Y:S02]  /*0800*/  @!P2 LDS R8, [UR20+0x38] ;  /* 0x00003814ff08a984 */ /* 0x000ea40008000800 */
[----:B-1----:R-:W-:Y:S02]  /*0810*/  LOP3.LUT R4, R4, 0xff000000, R7, 0xb8, !PT ;  /* 0xff00000004047812 */ /* 0x002fe400078eb807 */
[----:B--2---:R-:W-:-:S03]  /*0820*/  @!P2 LOP3.LUT R5, R8, 0xff, R5, 0xb8, !PT ;  /* 0x000000ff0805a812 */ /* 0x004fc600078eb805 */
[----:B------:R4:W-:Y:S04]  /*0830*/  STS [UR20+0x34], R4 ;  /* 0x00003404ff007988 */ /* 0x0009e80008000814 */
[----:B------:R4:W-:Y:S02]  /*0840*/  @!P2 STS [UR20+0x38], R5 ;  /* 0x00003805ff00a988 */ /* 0x0009e40008000814 */
.L_x_17:
[----:B------:R-:W-:Y:S05]  /*0850*/  BSYNC B1 ;  /* 0x0000000000017941 */ /* 0x000fea0003800000 */
.L_x_16:
[----:B------:R-:W-:Y:S04]  /*0860*/  BSSY B1, `(.L_x_18) ;  /* 0x0000004000017945 */ /* 0x000fe80003800000 */
[----:B------:R-:W-:Y:S05]  /*0870*/  @P2 BRA `(.L_x_19) ;  /* 0x0000000000082947 */ /* 0x000fea0003800000 */
[----:B------:R1:W-:Y:S04]  /*0880*/  STS [UR20+0x24], R12 ;  /* 0x0000240cff007988 */ /* 0x0003e80008000814 */
[----:B------:R1:W-:Y:S02]  /*0890*/  STS [UR20+0x20], R6 ;  /* 0x00002006ff007988 */ /* 0x0003e40008000814 */
.L_x_19:
[----:B------:R-:W-:Y:S05]  /*08a0*/  BSYNC B1 ;  /* 0x0000000000017941 */ /* 0x000fea0003800000 */
.L_x_18:
[----:B------:R-:W-:Y:S04]  /*08b0*/  BSSY B1, `(.L_x_20) ;  /* 0x000000e000017945 */ /* 0x000fe80003800000 */
[----:B------:R-:W-:Y:S05]  /*08c0*/  @P2 BRA `(.L_x_21) ;  /* 0x0000000000302947 */ /* 0x000fea0003800000 */
[----:B----4-:R-:W4:Y:S01]  /*08d0*/  LDS R5, [UR20+0x34] ;  /* 0x00003414ff057984 */ /* 0x010f220008000800 */
[----:B-1----:R-:W1:Y:S03]  /*08e0*/  LDC.64 R12, c[0x0][0x240] ;  /* 0x00009000ff0c7b82 */ /* 0x002e660000000a00 */
[----:B--23--:R-:W2:Y:S01]  /*08f0*/  LDS R4, [UR20+0x1c] ;  /* 0x00001c14ff047984 */ /* 0x00cea20008000800 */
[C---:B-1----:R-:W-:Y:S01]  /*0900*/  SHF.L.U64.HI R8, R12.reuse, 0x1, R13 ;  /* 0x000000010c087819 */ /* 0x042fe2000001020d */
[----:B------:R-:W-:-:S03]  /*0910*/  IMAD.SHL.U32 R7, R12, 0x2, RZ ;  /* 0x000000020c077824 */ /* 0x000fc600078e00ff */
[--C-:B------:R-:W-:Y:S02]  /*0920*/  SHF.R.U32.HI R9, RZ, 0x4, R8.reuse ;  /* 0x00000004ff097819 */ /* 0x100fe40000011608 */
[----:B------:R-:W-:-:S05]  /*0930*/  SHF.R.U64 R7, R7, 0x4, R8 ;  /* 0x0000000407077819 */ /* 0x000fca0000001208 */
[----:B------:R1:W-:Y:S01]  /*0940*/  STS [UR20+0xc], R7 ;  /* 0x00000c07ff007988 */ /* 0x0003e20008000814 */
[----:B----4-:R-:W-:Y:S02]  /*0950*/  LOP3.LUT R5, R5, 0x7, RZ, 0xb8, !PT ;  /* 0x0000000705057812 */ /* 0x010fe400078eb8ff */
[----:B--2---:R-:W-:-:S03]  /*0960*/  LOP3.LUT R4, R4, 0xf, R9, 0xb8, !PT ;  /* 0x0000000f04047812 */ /* 0x004fc600078eb809 */
[----:B------:R1:W-:Y:S04]  /*0970*/  STS [UR20+0x34], R5 ;  /* 0x00003405ff007988 */ /* 0x0003e80008000814 */
[----:B------:R1:W-:Y:S02]  /*0980*/  STS [UR20+0x1c], R4 ;  /* 0x00001c04ff007988 */ /* 0x0003e40008000814 */
.L_x_21:
[----:B------:R-:W-:Y:S05]  /*0990*/  BSYNC B1 ;  /* 0x0000000000017941 */ /* 0x000fea0003800000 */
.L_x_20:
[----:B------:R-:W-:Y:S04]  /*09a0*/  BSSY B2, `(.L_x_22) ;  /* 0x000001a000027945 */ /* 0x000fe80003800000 */
[----:B------:R-:W-:Y:S04]  /*09b0*/  BSSY B1, `(.L_x_23) ;  /* 0x0000015000017945 */ /* 0x000fe80003800000 */
[----:B------:R-:W-:Y:S05]  /*09c0*/  @P2 BRA `(.L_x_24) ;  /* 0x0000000000202947 */ /* 0x000fea0003800000 */
[----:B-1234-:R-:W1:Y:S02]  /*09d0*/  LDS R4, [UR20+0x34] ;  /* 0x00003414ff047984 */ /* 0x01ee640008000800 */
[----:B-1----:R-:W-:-:S05]  /*09e0*/  LOP3.LUT R4, R4, 0x38, RZ, 0xb8, !PT ;  /* 0x0000003804047812 */ /* 0x002fca00078eb8ff */
[----:B------:R1:W-:Y:S01]  /*09f0*/  STS [UR20+0x34], R4 ;  /* 0x00003404ff007988 */ /* 0x0003e20008000814 */
[----:B------:R-:W-:Y:S05]  /*0a00*/  @P2 BRA `(.L_x_25) ;  /* 0x0000000000202947 */ /* 0x000fea0003800000 */
[----:B-1----:R-:W1:Y:S01]  /*0a10*/  LDS R4, [UR20+0x8] ;  /* 0x00000814ff047984 */ /* 0x002e620008000800 */
[----:B------:R-:W-:-:S05]  /*0a20*/  IMAD.MOV.U32 R5, RZ, RZ, 0x780 ;  /* 0x00000780ff057424 */ /* 0x000fca00078e00ff */
[----:B-1----:R-:W-:-:S05]  /*0a30*/  LOP3.LUT R4, R4, 0x500, R5, 0xd8, !PT ;  /* 0x0000050004047812 */ /* 0x002fca00078ed805 */
[----:B------:R1:W-:Y:S02]  /*0a40*/  STS [UR20+0x8], R4 ;  /* 0x00000804ff007988 */ /* 0x0003e40008000814 */
.L_x_24:
[----:B------:R-:W-:Y:S05]  /*0a50*/  @P2 BRA `(.L_x_26) ;  /* 0x0000000000282947 */ /* 0x000fea0003800000 */
[----:B-1234-:R-:W1:Y:S02]  /*0a60*/  LDS R4, [UR20+0x8] ;  /* 0x00000814ff047984 */ /* 0x01ee640008000800 */
[----:B-1----:R-:W-:-:S05]  /*0a70*/  LOP3.LUT R4, R4, 0x1800, RZ, 0xb8, !PT ;  /* 0x0000180004047812 */ /* 0x002fca00078eb8ff */
[----:B------:R2:W-:Y:S02]  /*0a80*/  STS [UR20+0x8], R4 ;  /* 0x00000804ff007988 */ /* 0x0005e40008000814 */
.L_x_25:
[----:B------:R-:W-:Y:S05]  /*0a90*/  @P2 BREAK B1 ;  /* 0x0000000000012942 */ /* 0x000fea0003800000 */
[----:B------:R-:W-:Y:S05]  /*0aa0*/  @P2 BRA `(.L_x_27) ;  /* 0x0000000000242947 */ /* 0x000fea0003800000 */
[----:B-12---:R-:W1:Y:S01]  /*0ab0*/  LDS R4, [UR20+0x8] ;  /* 0x00000814ff047984 */ /* 0x006e620008000800 */
[----:B------:R-:W-:-:S05]  /*0ac0*/  IMAD.MOV.U32 R5, RZ, RZ, 0x6000 ;  /* 0x00006000ff057424 */ /* 0x000fca00078e00ff */
[----:B-1----:R-:W-:-:S04]  /*0ad0*/  LOP3.LUT R4, R4, 0x6000, R5, 0xd8, !PT ;  /* 0x0000600004047812 */ /* 0x002fc800078ed805 */
[----:B------:R-:W-:-:S05]  /*0ae0*/  LOP3.LUT R4, R4, 0x400000, RZ, 0xb8, !PT ;  /* 0x0040000004047812 */ /* 0x000fca00078eb8ff */
[----:B------:R1:W-:Y:S02]  /*0af0*/  STS [UR20+0x8], R4 ;  /* 0x00000804ff007988 */ /* 0x0003e40008000814 */
.L_x_26:
[----:B------:R-:W-:Y:S05]  /*0b00*/  BSYNC B1 ;  /* 0x0000000000017941 */ /* 0x000fea0003800000 */
.L_x_23:
[----:B-1234-:R-:W1:Y:S02]  /*0b10*/  @!P2 LDS R4, [UR20+0x8] ;  /* 0x00000814ff04a984 */ /* 0x01ee640008000800 */
[----:B-1----:R-:W-:-:S05]  /*0b20*/  @!P2 LOP3.LUT R4, R4, 0x8000, RZ, 0xb8, !PT ;  /* 0x000080000404a812 */ /* 0x002fca00078eb8ff */
[----:B------:R3:W-:Y:S02]  /*0b30*/  @!P2 STS [UR20+0x8], R4 ;  /* 0x00000804ff00a988 */ /* 0x0007e40008000814 */
.L_x_27:
[----:B------:R-:W-:Y:S05]  /*0b40*/  BSYNC B2 ;  /* 0x0000000000027941 */ /* 0x000fea0003800000 */
.L_x_22:
[----:B------:R-:W-:Y:S05]  /*0b50*/  WARPSYNC.ALL ;  /* 0x0000000000007948 */ /* 0x000fea0003800000 */
[----:B------:R-:W-:-:S04]  /*0b60*/  UIADD3 UR31, UR5, 0x80, URZ ;  /* 0x00000080051f7890 */ /* 0x000fc8000fffe03f */
[----:B------:R-:W-:-:S04]  /*0b70*/  UIADD3 UR30, UP0, UR31, UR32, URZ ;  /* 0x000000201f1e7290 */ /* 0x000fc8000ff1e03f */
[----:B------:R-:W-:Y:S01]  /*0b80*/  ULEA.HI.X.SX32 UR31, UR31, UR33, 0x1, UP0 ;  /* 0x000000211f1f7291 */ /* 0x000fe200080f0e3f */
[----:B------:R-:W-:Y:S11]  /*0b90*/  @P0 BRA `(.L_x_28) ;  /* 0x0000000000280947 */ /* 0x000ff60003800000 */
[----:B-123--:R-:W1:Y:S01]  /*0ba0*/  S2R R4, SR_LANEID ;  /* 0x0000000000047919 */ /* 0x00ee620000000000 */
[----:B------:R-:W-:Y:S05]  /*0bb0*/  WARPSYNC.ALL ;  /* 0x0000000000007948 */ /* 0x000fea0003800000 */
[----:B-1----:R-:W-:-:S05]  /*0bc0*/  IMAD.SHL.U32 R8, R4, 0x4, RZ ;  /* 0x0000000404087824 */ /* 0x002fca00078e00ff */
[----:B------:R-:W1:Y:S01]  /*0bd0*/  LDS R7, [R8+UR20] ;  /* 0x0000001408077984 */ /* 0x000e620008000800 */
[----:B------:R-:W-:-:S05]  /*0be0*/  IADD3 R4, P1, R8, UR30, RZ ;  /* 0x0000001e08047c10 */ /* 0x000fca000ff3e0ff */
[----:B------:R-:W-:-:S05]  /*0bf0*/  IMAD.X R5, RZ, RZ, UR31, P1 ;  /* 0x0000001fff057e24 */ /* 0x000fca00088e06ff */
[----:B-1----:R4:W2:Y:S01]  /*0c00*/  ATOMG.E.EXCH.STRONG.GPU PT, RZ, [R4], R7 ;  /* 0x0000000704ff73a8 */ /* 0x0028a200041ee100 */
[----:B------:R-:W-:-:S04]  /*0c10*/  DEPBAR {5,4,3,2,1,0} ;  /* 0x0000003f0000791a */ /* 0x000fc80000000000 */
[----:B------:R4:W-:Y:S01]  /*0c20*/  UTMACCTL.IV [UR30] ;  /* 0x000000001e0079b9 */ /* 0x0009e20008000000 */
[----:B------:R-:W-:Y:S01]  /*0c30*/  NOP ;  /* 0x0000000000007918 */ /* 0x000fe20000000000 */
.L_x_28:
[----:B------:R-:W-:Y:S05]  /*0c40*/  @P0 BRA `(.L_x_29) ;  /* 0x00000000000c0947 */ /* 0x000fea0003800000 */
[----:B------:R0:W-:Y:S01]  /*0c50*/  UTMACMDFLUSH ;  /* 0x00000000000079b7 */ /* 0x0001e20000000000 */
[----:B------:R-:W-:Y:S05]  /*0c60*/  @P0 BRA `(.L_x_29) ;  /* 0x0000000000040947 */ /* 0x000fea0003800000 */
[----:B------:R-:W-:-:S04]  /*0c70*/  DEPBAR.LE SB0, 0x0 ;  /* 0x000080000000791a */ /* 0x000fc80000000000 */
.L_x_29:
[----:B------:R-:W-:Y:S05]  /*0c80*/  WARPSYNC.ALL ;  /* 0x0000000000007948 */ /* 0x000fea0003800000 */
[----:B--2---:R-:W-:Y:S06]  /*0c90*/  BAR.SYNC.DEFER_BLOCKING 0x0 ;  /* 0x0000000000007b1d */ /* 0x004fec0000010000 */
[----:B------:R-:W-:Y:S02]  /*0ca0*/  BSSY B2, `(.L_x_30) ;  /* 0x000000b000027945 */ /* 0x000fe40003800000 */
[----:B------:R-:W-:Y:S06]  /*0cb0*/  BAR.SYNC.DEFER_BLOCKING 0x0 ;  /* 0x0000000000007b1d */ /* 0x000fec0000010000 */
[----:B------:R2:W-:Y:S01]  /*0cc0*/  @!P0 STS [R11], RZ ;  /* 0x000000ff0b008388 */ /* 0x0005e20000000800 */
[----:B------:R-:W-:Y:S01]  /*0cd0*/  NOP ;  /* 0x0000000000007918 */ /* 0x000fe20000000000 */
[----:B------:R-:W-:Y:S05]  /*0ce0*/  @P2 BRA `(.L_x_31) ;  /* 0x0000000000182947 */ /* 0x000fea0003800000 */
[----:B-1-34-:R-:W1:Y:S01]  /*0cf0*/  LDS R4, [UR20+0x8] ;  /* 0x00000814ff047984 */ /* 0x01ae620008000800 */
[----:B------:R-:W3:Y:S01]  /*0d00*/  LDC.64 R8, c[0x0][0x220] ;  /* 0x00008800ff087b82 */ /* 0x000ee20000000a00 */
[----:B------:R-:W-:Y:S02]  /*0d10*/  IMAD.MOV.U32 R5, RZ, RZ, 0x70 ;  /* 0x00000070ff057424 */ /* 0x000fe400078e00ff */
[----:B---3--:R3:W-:Y:S03]  /*0d20*/  STS.64 [UR20], R8 ;  /* 0x00000008ff007988 */ /* 0x0087e60008000a14 */
[----:B-1----:R-:W-:-:S05]  /*0d30*/  LOP3.LUT R4, R4, 0x10, R5, 0xd8, !PT ;  /* 0x0000001004047812 */ /* 0x002fca00078ed805 */
[----:B------:R3:W-:Y:S02]  /*0d40*/  STS [UR20+0x8], R4 ;  /* 0x00000804ff007988 */ /* 0x0007e40008000814 */
.L_x_31:
[----:B----4-:R-:W-:Y:S05]  /*0d50*/  BSYNC B2 ;  /* 0x0000000000027941 */ /* 0x010fea0003800000 */
.L_x_30:
[----:B------:R-:W-:Y:S04]  /*0d60*/  BSSY B3, `(.L_x_32) ;  /* 0x0000011000037945 */ /* 0x000fe80003800000 */
[----:B------:R-:W-:Y:S04]  /*0d70*/  BSSY B2, `(.L_x_33) ;  /* 0x000000e000027945 */ /* 0x000fe80003800000 */
[----:B------:R-:W-:Y:S05]  /*0d80*/  @P2 BRA `(.L_x_34) ;  /* 0x0000000000242947 */ /* 0x000fea0003800000 */
[----:B-1-3--:R-:W1:Y:S01]  /*0d90*/  LDS R4, [UR20+0x34] ;  /* 0x00003414ff047984 */ /* 0x00ae620008000800 */
[----:B------:R-:W-:-:S05]  /*0da0*/  IMAD.MOV.U32 R5, RZ, RZ, 0x3f000000 ;  /* 0x3f000000ff057424 */ /* 0x000fca00078e00ff */
[----:B-1----:R-:W-:-:S05]  /*0db0*/  LOP3.LUT R4, R4, 0xff000000, R5, 0xb8, !PT ;  /* 0xff00000004047812 */ /* 0x002fca00078eb805 */
[----:B------:R1:W-:Y:S01]  /*0dc0*/  STS [UR20+0x34], R4 ;  /* 0x00003404ff007988 */ /* 0x0003e20008000814 */
[----:B------:R-:W-:Y:S05]  /*0dd0*/  @P2 BRA `(.L_x_35) ;  /* 0x00000000001c2947 */ /* 0x000fea0003800000 */
[----:B-1----:R-:W1:Y:S01]  /*0de0*/  LDS R4, [UR20+0x38] ;  /* 0x00003814ff047984 */ /* 0x002e620008000800 */
[----:B------:R-:W-:-:S05]  /*0df0*/  IMAD.MOV.U32 R5, RZ, RZ, 0xff ;  /* 0x000000ffff057424 */ /* 0x000fca00078e00ff */
[----:B-1----:R-:W-:-:S05]  /*0e00*/  LOP3.LUT R4, R4, 0xff, R5, 0xb8, !PT ;  /* 0x000000ff04047812 */ /* 0x002fca00078eb805 */
[----:B------:R4:W-:Y:S02]  /*0e10*/  STS [UR20+0x38], R4 ;  /* 0x00003804ff007988 */ /* 0x0009e40008000814 */
.L_x_34:
[----:B------:R-:W-:Y:S05]  /*0e20*/  @P2 BREAK B2 ;  /* 0x0000000000022942 */ /* 0x000fea0003800000 */
[----:B------:R-:W-:Y:S05]  /*0e30*/  @P2 BRA `(.L_x_36) ;  /* 0x00000000000c2947 */ /* 0x000fea0003800000 */
[----:B------:R1:W-:Y:S02]  /*0e40*/  STS [UR20+0x20], R6 ;  /* 0x00002006ff007988 */ /* 0x0003e40008000814 */
.L_x_35:
[----:B------:R-:W-:Y:S05]  /*0e50*/  BSYNC B2 ;  /* 0x0000000000027941 */ /* 0x000fea0003800000 */
.L_x_33:
[----:B------:R1:W-:Y:S02]  /*0e60*/  @!P2 STS [UR20+0x24], R3 ;  /* 0x00002403ff00a988 */ /* 0x0003e40008000814 */
.L_x_36:
[----:B------:R-:W-:Y:S05]  /*0e70*/  BSYNC B3 ;  /* 0x0000000000037941 */ /* 0x000fea0003800000 */
.L_x_32:
[----:B------:R-:W-:Y:S05]  /*0e80*/  WARPSYNC.ALL ;  /* 0x0000000000007948 */ /* 0x000fea0003800000 */
[----:B------:R-:W-:Y:S04]  /*0e90*/  BSSY B3, `(.L_x_37) ;  /* 0x000000e000037945 */ /* 0x000fe80003800000 */
[----:B------:R-:W-:Y:S05]  /*0ea0*/  @P2 BRA `(.L_x_38) ;  /* 0x0000000000302947 */ /* 0x000fea0003800000 */
[----:B-1-34-:R-:W1:Y:S01]  /*0eb0*/  LDS R4, [UR20+0x34] ;  /* 0x00003414ff047984 */ /* 0x01ae620008000800 */
[----:B------:R-:W3:Y:S03]  /*0ec0*/  LDC.64 R8, c[0x0][0x248] ;  /* 0x00009200ff087b82 */ /* 0x000ee60000000a00 */
[----:B------:R-:W4:Y:S01]  /*0ed0*/  LDS R3, [UR20+0x1c] ;  /* 0x00001c14ff037984 */ /* 0x000f220008000800 */
[C---:B---3--:R-:W-:Y:S01]  /*0ee0*/  SHF.L.U64.HI R6, R8.reuse, 0x1, R9 ;  /* 0x0000000108067819 */ /* 0x048fe20000010209 */
[----:B------:R-:W-:-:S03]  /*0ef0*/  IMAD.SHL.U32 R5, R8, 0x2, RZ ;  /* 0x0000000208057824 */ /* 0x000fc600078e00ff */
[--C-:B------:R-:W-:Y:S02]  /*0f00*/  SHF.R.U32.HI R8, RZ, 0x4, R6.reuse ;  /* 0x00000004ff087819 */ /* 0x100fe40000011606 */
[----:B------:R-:W-:-:S05]  /*0f10*/  SHF.R.U64 R5, R5, 0x4, R6 ;  /* 0x0000000405057819 */ /* 0x000fca0000001206 */
[----:B------:R3:W-:Y:S01]  /*0f20*/  STS [UR20+0xc], R5 ;  /* 0x00000c05ff007988 */ /* 0x0007e20008000814 */
[----:B-1----:R-:W-:Y:S02]  /*0f30*/  LOP3.LUT R4, R4, 0x7, RZ, 0xb8, !PT ;  /* 0x0000000704047812 */ /* 0x002fe400078eb8ff */
[----:B----4-:R-:W-:-:S03]  /*0f40*/  LOP3.LUT R3, R3, 0xf, R8, 0xb8, !PT ;  /* 0x0000000f03037812 */ /* 0x010fc600078eb808 */
[----:B------:R3:W-:Y:S04]  /*0f50*/  STS [UR20+0x34], R4 ;  /* 0x00003404ff007988 */ /* 0x0007e80008000814 */
[----:B------:R3:W-:Y:S02]  /*0f60*/  STS [UR20+0x1c], R3 ;  /* 0x00001c03ff007988 */ /* 0x0007e40008000814 */
.L_x_38:
[----:B------:R-:W-:Y:S05]  /*0f70*/  BSYNC B3 ;  /* 0x0000000000037941 */ /* 0x000fea0003800000 */
.L_x_37:
[----:B------:R-:W-:Y:S04]  /*0f80*/  BSSY B3, `(.L_x_39) ;  /* 0x000001a000037945 */ /* 0x000fe80003800000 */
[----:B------:R-:W-:Y:S04]  /*0f90*/  BSSY B4, `(.L_x_40) ;  /* 0x0000015000047945 */ /* 0x000fe80003800000 */
[----:B------:R-:W-:Y:S05]  /*0fa0*/  @P2 BRA `(.L_x_41) ;  /* 0x0000000000202947 */ /* 0x000fea0003800000 */
[----:B-1-3--:R-:W1:Y:S02]  /*0fb0*/  LDS R3, [UR20+0x34] ;  /* 0x00003414ff037984 */ /* 0x00ae640008000800 */
[----:B-1----:R-:W-:-:S05]  /*0fc0*/  LOP3.LUT R3, R3, 0x38, RZ, 0xb8, !PT ;  /* 0x0000003803037812 */ /* 0x002fca00078eb8ff */
[----:B------:R1:W-:Y:S01]  /*0fd0*/  STS [UR20+0x34], R3 ;  /* 0x00003403ff007988 */ /* 0x0003e20008000814 */
[----:B------:R-:W-:Y:S05]  /*0fe0*/  @P2 BRA `(.L_x_42) ;  /* 0x0000000000202947 */ /* 0x000fea0003800000 */
[----:B-1----:R-:W1:Y:S01]  /*0ff0*/  LDS R3, [UR20+0x8] ;  /* 0x00000814ff037984 */ /* 0x002e620008000800 */
[----:B----4-:R-:W-:-:S05]  /*1000*/  IMAD.MOV.U32 R4, RZ, RZ, 0x780 ;  /* 0x00000780ff047424 */ /* 0x010fca00078e00ff */
[----:B-1----:R-:W-:-:S05]  /*1010*/  LOP3.LUT R3, R3, 0x500, R4, 0xd8, !PT ;  /* 0x0000050003037812 */ /* 0x002fca00078ed804 */
[----:B------:R1:W-:Y:S02]  /*1020*/  STS [UR20+0x8], R3 ;  /* 0x00000803ff007988 */ /* 0x0003e40008000814 */
.L_x_41:
[----:B------:R-:W-:Y:S05]  /*1030*/  @P2 BRA `(.L_x_43) ;  /* 0x0000000000282947 */ /* 0x000fea0003800000 */
[----:B-1-3--:R-:W1:Y:S02]  /*1040*/  LDS R3, [UR20+0x8] ;  /* 0x00000814ff037984 */ /* 0x00ae640008000800 */
[----:B-1----:R-:W-:-:S05]  /*1050*/  LOP3.LUT R3, R3, 0x1800, RZ, 0xb8, !PT ;  /* 0x0000180003037812 */ /* 0x002fca00078eb8ff */
[----:B------:R3:W-:Y:S02]  /*1060*/  STS [UR20+0x8], R3 ;  /* 0x00000803ff007988 */ /* 0x0007e40008000814 */
.L_x_42:
[----:B------:R-:W-:Y:S05]  /*1070*/  @P2 BREAK B4 ;  /* 0x0000000000042942 */ /* 0x000fea0003800000 */
[----:B------:R-:W-:Y:S05]  /*1080*/  @P2 BRA `(.L_x_44) ;  /* 0x0000000000242947 */ /* 0x000fea0003800000 */
[----:B-1-3--:R-:W1:Y:S01]  /*1090*/  LDS R3, [UR20+0x8] ;  /* 0x00000814ff037984 */ /* 0x00ae620008000800 */
[----:B----4-:R-:W-:-:S05]  /*10a0*/  IMAD.MOV.U32 R4, RZ, RZ, 0x6000 ;  /* 0x00006000ff047424 */ /* 0x010fca00078e00ff */
[----:B-1----:R-:W-:-:S04]  /*10b0*/  LOP3.LUT R3, R3, 0x6000, R4, 0xd8, !PT ;  /* 0x0000600003037812 */ /* 0x002fc800078ed804 */
[----:B------:R-:W-:-:S05]  /*10c0*/  LOP3.LUT R3, R3, 0x400000, RZ, 0xb8, !PT ;  /* 0x0040000003037812 */ /* 0x000fca00078eb8ff */
[----:B------:R1:W-:Y:S02]  /*10d0*/  STS [UR20+0x8], R3 ;  /* 0x00000803ff007988 */ /* 0x0003e40008000814 */
.L_x_43:
[----:B------:R-:W-:Y:S05]  /*10e0*/  BSYNC B4 ;  /* 0x0000000000047941 */ /* 0x000fea0003800000 */
.L_x_40:
[----:B-1-3--:R-:W1:Y:S02]  /*10f0*/  @!P2 LDS R3, [UR20+0x8] ;  /* 0x00000814ff03a984 */ /* 0x00ae640008000800 */
[----:B-1----:R-:W-:-:S05]  /*1100*/  @!P2 LOP3.LUT R3, R3, 0x8000, RZ, 0xb8, !PT ;  /* 0x000080000303a812 */ /* 0x002fca00078eb8ff */
[----:B------:R1:W-:Y:S02]  /*1110*/  @!P2 STS [UR20+0x8], R3 ;  /* 0x00000803ff00a988 */ /* 0x0003e40008000814 */
.L_x_44:
[----:B------:R-:W-:Y:S05]  /*1120*/  BSYNC B3 ;  /* 0x0000000000037941 */ /* 0x000fea0003800000 */
.L_x_39:
[----:B------:R-:W-:Y:S05]  /*1130*/  WARPSYNC.ALL ;  /* 0x0000000000007948 */ /* 0x000fea0003800000 */
[----:B------:R-:W-:Y:S01]  /*1140*/  UIADD3 UR5, UR5, 0x100, URZ ;  /* 0x0000010005057890 */ /* 0x000fe2000fffe03f */
[----:B------:R-:W-:Y:S02]  /*1150*/  ISETP.GE.AND P1, PT, R10, 0x1, PT ;  /* 0x000000010a00780c */ /* 0x000fe40003f26270 */
[----:B------:R-:W-:Y:S02]  /*1160*/  CS2R R56, SRZ ;  /* 0x0000000000387805 */ /* 0x000fe4000001ff00 */
[----:B------:R-:W-:Y:S01]  /*1170*/  CS2R R58, SRZ ;  /* 0x00000000003a7805 */ /* 0x000fe2000001ff00 */
[----:B------:R-:W-:Y:S01]  /*1180*/  UIADD3 UR32, UP0, UR5, UR32, URZ ;  /* 0x0000002005207290 */ /* 0x000fe2000ff1e03f */
[----:B------:R-:W-:-:S02]  /*1190*/  CS2R R60, SRZ ;  /* 0x00000000003c7805 */ /* 0x000fc4000001ff00 */
[----:B------:R-:W-:Y:S02]  /*11a0*/  CS2R R62, SRZ ;  /* 0x00000000003e7805 */ /* 0x000fe4000001ff00 */
[----:B------:R-:W-:Y:S01]  /*11b0*/  CS2R R64, SRZ ;  /* 0x0000000000407805 */ /* 0x000fe2000001ff00 */
[----:B------:R-:W-:Y:S01]  /*11c0*/  ULEA.HI.X.SX32 UR33, UR5, UR33, 0x1, UP0 ;  /* 0x0000002105217291 */ /* 0x000fe200080f0e3f */
[----:B------:R-:W-:Y:S02]  /*11d0*/  CS2R R66, SRZ ;  /* 0x0000000000427805 */ /* 0x000fe4000001ff00 */
[----:B------:R-:W-:Y:S02]  /*11e0*/  CS2R R68, SRZ ;  /* 0x0000000000447805 */ /* 0x000fe4000001ff00 */
[----:B------:R-:W-:Y:S02]  /*11f0*/  CS2R R70, SRZ ;  /* 0x0000000000467805 */ /* 0x000fe4000001ff00 */
[----:B------:R-:W-:-:S02]  /*1200*/  CS2R R72, SRZ ;  /* 0x0000000000487805 */ /* 0x000fc4000001ff00 */
[----:B------:R-:W-:Y:S02]  /*1210*/  CS2R R74, SRZ ;  /* 0x00000000004a7805 */ /* 0x000fe4000001ff00 */
[----:B------:R-:W-:Y:S02]  /*1220*/  CS2R R76, SRZ ;  /* 0x00000000004c7805 */ /* 0x000fe4000001ff00 */
        /* <DEDUP_REMOVED lines=9> */
[----:B------:R-:W-:Y:S01]  /*12c0*/  CS2R R32, SRZ ;  /* 0x0000000000207805 */ /* 0x000fe2000001ff00 */
[----:B------:R-:W-:Y:S01]  /*12d0*/  IMAD.MOV.U32 R34, RZ, RZ, RZ ;  /* 0x000000ffff227224 */ /* 0x000fe200078e00ff */
[----:B------:R-:W-:Y:S06]  /*12e0*/  @P0 BRA `(.L_x_45) ;  /* 0x0000000000280947 */ /* 0x000fec0003800000 */
[----:B-1-3--:R-:W1:Y:S01]  /*12f0*/  S2R R3, SR_LANEID ;  /* 0x0000000000037919 */ /* 0x00ae620000000000 */
[----:B------:R-:W-:Y:S05]  /*1300*/  WARPSYNC.ALL ;  /* 0x0000000000007948 */ /* 0x000fea0003800000 */
[----:B-1----:R-:W-:-:S05]  /*1310*/  IMAD.SHL.U32 R6, R3, 0x4, RZ ;  /* 0x0000000403067824 */ /* 0x002fca00078e00ff */
[----:B------:R-:W1:Y:S01]  /*1320*/  LDS R3, [R6+UR20] ;  /* 0x0000001406037984 */ /* 0x000e620008000800 */
[----:B----4-:R-:W-:-:S05]  /*1330*/  IADD3 R4, P3, R6, UR32, RZ ;  /* 0x0000002006047c10 */ /* 0x010fca000ff7e0ff */
[----:B------:R-:W-:-:S05]  /*1340*/  IMAD.X R5, RZ, RZ, UR33, P3 ;  /* 0x00000021ff057e24 */ /* 0x000fca00098e06ff */
[----:B-1----:R1:W3:Y:S01]  /*1350*/  ATOMG.E.EXCH.STRONG.GPU PT, RZ, [R4], R3 ;  /* 0x0000000304ff73a8 */ /* 0x0022e200041ee100 */
[----:B------:R-:W-:-:S04]  /*1360*/  DEPBAR {5,4,3,2,1,0} ;  /* 0x0000003f0000791a */ /* 0x000fc80000000000 */
[----:B------:R1:W-:Y:S01]  /*1370*/  UTMACCTL.IV [UR32] ;  /* 0x00000000200079b9 */ /* 0x0003e20008000000 */
[----:B------:R-:W-:Y:S01]  /*1380*/  NOP ;  /* 0x0000000000007918 */ /* 0x000fe20000000000 */
.L_x_45:
[----:B------:R-:W-:Y:S05]  /*1390*/  @P0 BRA `(.L_x_46) ;  /* 0x00000000000c0947 */ /* 0x000fea0003800000 */
[----:B------:R0:W-:Y:S01]  /*13a0*/  UTMACMDFLUSH ;  /* 0x00000000000079b7 */ /* 0x0001e20000000000 */
[----:B------:R-:W-:Y:S05]  /*13b0*/  @P0 BRA `(.L_x_46) ;  /* 0x0000000000040947 */ /* 0x000fea0003800000 */
[----:B------:R-:W-:-:S04]  /*13c0*/  DEPBAR.LE SB0, 0x0 ;  /* 0x000080000000791a */ /* 0x000fc80000000000 */
.L_x_46:
[----:B------:R-:W-:Y:S05]  /*13d0*/  WARPSYNC.ALL ;  /* 0x0000000000007948 */ /* 0x000fea0003800000 */
[----:B---3--:R-:W-:Y:S01]  /*13e0*/  BAR.SYNC.DEFER_BLOCKING 0x0 ;  /* 0x0000000000007b1d */ /* 0x008fe20000010000 */
[----:B------:R-:W-:Y:S01]  /*13f0*/  USHF.L.U32 UR15, UR34, 0x8, URZ ;  /* 0x00000008220f7899 */ /* 0x000fe2000800063f */
[----:B------:R-:W-:Y:S01]  /*1400*/  IMAD.MOV.U32 R35, RZ, RZ, RZ ;  /* 0x000000ffff237224 */ /* 0x000fe200078e00ff */
[----:B------:R-:W-:Y:S02]  /*1410*/  CS2R R36, SRZ ;  /* 0x0000000000247805 */ /* 0x000fe4000001ff00 */
[----:B------:R-:W-:-:S02]  /*1420*/  CS2R R38, SRZ ;  /* 0x0000000000267805 */ /* 0x000fc4000001ff00 */
[----:B------:R-:W-:Y:S01]  /*1430*/  CS2R R40, SRZ ;  /* 0x0000000000287805 */ /* 0x000fe2000001ff00 */
[----:B------:R-:W-:Y:S01]  /*1440*/  VOTEU.ALL UP0, P2 ;  /* 0x00000000003f7886 */ /* 0x000fe20001000000 */
[----:B------:R-:W-:Y:S01]  /*1450*/  UMOV UR6, 0x1 ;  /* 0x0000000100067882 */ /* 0x000fe20000000000 */
[----:B------:R-:W-:Y:S01]  /*1460*/  VOTEU.ALL UP1, P2 ;  /* 0x00000000003f7886 */ /* 0x000fe20001020000 */
[----:B------:R-:W-:Y:S01]  /*1470*/  VOTEU.ALL UP2, P2 ;  /* 0x00000000003f7886 */ /* 0x000fe20001040000 */
[----:B------:R-:W-:Y:S01]  /*1480*/  VOTEU.ALL UP3, P2 ;  /* 0x00000000003f7886 */ /* 0x000fe20001060000 */
[----:B------:R-:W-:-:S04]  /*1490*/  @!UP0 UIADD3 UR8, -UR6, 0x100000, URZ ;  /* 0x0010000006088890 */ /* 0x000fc8000fffe13f */
[----:B------:R-:W-:Y:S02]  /*14a0*/  @!UP0 USHF.L.U32 UR9, UR8, 0xb, URZ ;  /* 0x0000000b08098899 */ /* 0x000fe4000800063f */
[----:B------:R-:W-:Y:S01]  /*14b0*/  @!UP0 USHF.L.U32 UR8, UR8, 0x1, URZ ;  /* 0x0000000108088899 */ /* 0x000fe2000800063f */
[----:B------:R-:W-:Y:S01]  /*14c0*/  CS2R R42, SRZ ;  /* 0x00000000002a7805 */ /* 0x000fe2000001ff00 */
        /* <DEDUP_REMOVED lines=12> */
[----:B------:R-:W-:Y:S01]  /*1590*/  VOTEU.ALL UP0, P2 ;  /* 0x00000000003f7886 */ /* 0x000fe20001000000 */
[----:B------:R-:W-:Y:S02]  /*15a0*/  CS2R R50, SRZ ;  /* 0x0000000000327805 */ /* 0x000fe4000001ff00 */
[----:B------:R-:W-:Y:S02]  /*15b0*/  CS2R R52, SRZ ;  /* 0x0000000000347805 */ /* 0x000fe4000001ff00 */
[----:B------:R-:W-:Y:S01]  /*15c0*/  CS2R R54, SRZ ;  /* 0x0000000000367805 */ /* 0x000fe2000001ff00 */
[----:B------:R-:W3:Y:S02]  /*15d0*/  FENCE.VIEW.ASYNC.S ;  /* 0x00000000000073c6 */ /* 0x000ee40000000000 */
[----:B---3--:R-:W3:Y:S02]  /*15e0*/  @!UP0 SYNCS.EXCH.64 URZ, [UR20+0x28000], UR8 ;  /* 0x02800008143f85b2 */ /* 0x008ee40008000100 */
[----:B---3--:R-:W-:Y:S06]  /*15f0*/  BAR.SYNC.DEFER_BLOCKING 0x0 ;  /* 0x0000000000007b1d */ /* 0x008fec0000010000 */
[----:B------:R3:W4:Y:S02]  /*1600*/  @!UP1 SYNCS.EXCH.64 URZ, [UR20+0x28008], UR10 ;  /* 0x0280080a143f95b2 */ /* 0x0007240008000100 */
[----:B----4-:R-:W-:Y:S01]  /*1610*/  BAR.SYNC.DEFER_BLOCKING 0x0 ;  /* 0x0000000000007b1d */ /* 0x010fe20000010000 */
[----:B---3--:R-:W-:-:S05]  /*1620*/  USHF.L.U32 UR10, UR23, 0x6, URZ ;  /* 0x00000006170a7899 */ /* 0x008fca000800063f */
[----:B------:R3:W4:Y:S02]  /*1630*/  @!UP2 SYNCS.EXCH.64 URZ, [UR20+0x28010], UR12 ;  /* 0x0280100c143fa5b2 */ /* 0x0007240008000100 */
[----:B----4-:R-:W-:Y:S06]  /*1640*/  BAR.SYNC.DEFER_BLOCKING 0x0 ;  /* 0x0000000000007b1d */ /* 0x010fec0000010000 */
[----:B------:R3:W4:Y:S01]  /*1650*/  @!UP3 SYNCS.EXCH.64 URZ, [UR20+0x28018], UR6 ;  /* 0x02801806143fb5b2 */ /* 0x0007220008000100 */
[----:B------:R-:W-:Y:S05]  /*1660*/  @!P1 BRA `(.L_x_47) ;  /* 0x0000000400c09947 */ /* 0x000fea0003800000 */
[----:B-1----:R-:W-:Y:S02]  /*1670*/  SHF.R.U32.HI R3, RZ, 0x5, R0 ;  /* 0x00000005ff037819 */ /* 0x002fe40000011600 */
[----:B------:R-:W-:Y:S02]  /*1680*/  CS2R R56, SRZ ;  /* 0x0000000000387805 */ /* 0x000fe4000001ff00 */
[----:B------:R-:W-:Y:S02]  /*1690*/  CS2R R58, SRZ ;  /* 0x00000000003a7805 */ /* 0x000fe4000001ff00 */
[----:B------:R-:W-:Y:S02]  /*16a0*/  CS2R R60, SRZ ;  /* 0x00000000003c7805 */ /* 0x000fe4000001ff00 */
[----:B------:R-:W-:Y:S02]  /*16b0*/  R2UR UR21, R3 ;  /* 0x00000000031572ca */ /* 0x000fe400000e0000 */
        /* <DEDUP_REMOVED lines=28> */
[----:B------:R-:W-:Y:S01]  /*1880*/  CS2R R54, SRZ ;  /* 0x0000000000367805 */ /* 0x000fe2000001ff00 */
[----:B------:R-:W-:Y:S01]  /*1890*/  UMOV UR5, URZ ;  /* 0x0000003f00057c82 */ /* 0x000fe20008000000 */
[----:B------:R-:W-:-:S05]  /*18a0*/  UMOV UR14, URZ ;  /* 0x0000003f000e7c82 */ /* 0x000fca0008000000 */
.L_x_49:
[----:B----4-:R-:W-:Y:S01]  /*18b0*/  BAR.SYNC.DEFER_BLOCKING 0x0 ;  /* 0x0000000000007b1d */ /* 0x010fe20000010000 */
[----:B------:R-:W-:Y:S01]  /*18c0*/  ULEA UR18, UR5, UR20, 0x3 ;  /* 0x0000001405127291 */ /* 0x000fe2000f8e183f */
[----:B------:R-:W-:Y:S01]  /*18d0*/  @!P2 IMAD.MOV.U32 R3, RZ, RZ, 0xa000 ;  /* 0x0000a000ff03a424 */ /* 0x000fe200078e00ff */
[----:B------:R-:W-:Y:S01]  /*18e0*/  ELECT P0, URZ, PT ;  /* 0x00000000003f782f */ /* 0x000fe20003800000 */
[----:B---3--:R-:W-:-:S03]  /*18f0*/  ULEA UR12, UR5, UR20, 0xf ;  /* 0x00000014050c7291 */ /* 0x008fc6000f8e783f */
[----:B------:R-:W-:Y:S02]  /*1900*/  ISETP.LT.U32.AND P0, PT, R2, 0x20, P0 ;  /* 0x000000200200780c */ /* 0x000fe40000701070 */
[----:B------:R-:W-:Y:S01]  /*1910*/  ELECT P1, URZ, PT ;  /* 0x00000000003f782f */ /* 0x000fe20003820000 */
[----:B------:R-:W-:-:S03]  /*1920*/  ULEA UR8, UR5, UR20, 0xd ;  /* 0x0000001405087291 */ /* 0x000fc6000f8e683f */
[----:B------:R-:W-:Y:S01]  /*1930*/  ISETP.LT.U32.AND P1, PT, R2, 0x20, P1 ;  /* 0x000000200200780c */ /* 0x000fe20000f21070 */
[----:B------:R-:W-:Y:S01]  /*1940*/  UMOV UR11, UR14 ;  /* 0x0000000e000b7c82 */ /* 0x000fe20008000000 */
[----:B------:R-:W-:-:S05]  /*1950*/  UIADD3 UR8, UR8, 0x20000, URZ ;  /* 0x0002000008087890 */ /* 0x000fca000fffe03f */
[----:B------:R-:W-:Y:S01]  /*1960*/  VOTEU.ANY UP0, P0 ;  /* 0x00000000003f7886 */ /* 0x000fe20000000100 */
[----:B------:R-:W-:Y:S01]  /*1970*/  VOTEU.ANY UP2, P0 ;  /* 0x00000000003f7886 */ /* 0x000fe20000040100 */
[----:B------:R1:W-:Y:S01]  /*1980*/  @!P2 SYNCS.ARRIVE.TRANS64 RZ, [UR18+0x28000], R3 ;  /* 0x02800003ffffa9a7 */ /* 0x0003e20008000012 */
[----:B------:R3:W-:Y:S06]  /*1990*/  MEMBAR.ALL.CTA ;  /* 0x0000000000007992 */ /* 0x0007ec0000008000 */
[----:B---3--:R-:W3:Y:S01]  /*19a0*/  FENCE.VIEW.ASYNC.S ;  /* 0x00000000000073c6 */ /* 0x008ee20000000000 */
[----:B------:R-:W-:Y:S01]  /*19b0*/  @UP0 UIADD3 UR13, UR18, 0x28000, URZ ;  /* 0x00028000120d0890 */ /* 0x000fe2000fffe03f */
[----:B------:R-:W-:Y:S01]  /*19c0*/  @UP0 UMOV UR6, UR28 ;  /* 0x0000001c00060c82 */ /* 0x000fe20008000000 */
[----:B------:R-:W-:Y:S01]  /*19d0*/  @UP0 UMOV UR7, UR29 ;  /* 0x0000001d00070c82 */ /* 0x000fe20008000000 */
[----:B---3--:R-:W-:Y:S01]  /*19e0*/  VOTEU.ANY UP1, P1 ;  /* 0x00000000003f7886 */ /* 0x008fe20000820100 */
[----:B------:R-:W-:Y:S01]  /*19f0*/  VOTEU.ANY UP3, P1 ;  /* 0x00000000003f7886 */ /* 0x000fe20000860100 */
[----:B-1----:R-:W-:-:S03]  /*1a00*/  IMAD.U32 R3, RZ, RZ, UR4 ;  /* 0x00000004ff037e24 */ /* 0x002fc6000f8e00ff */
[----:B------:R-:W-:Y:S01]  /*1a10*/  @UP1 UIADD3 UR9, UR18, 0x28000, URZ ;  /* 0x0002800012091890 */ /* 0x000fe2000fffe03f */
[----:B------:R-:W-:Y:S01]  /*1a20*/  @UP1 UMOV UR16, UR30 ;  /* 0x0000001e00101c82 */ /* 0x000fe20008000000 */
[----:B------:R-:W-:Y:S01]  /*1a30*/  @UP1 UMOV UR17, UR31 ;  /* 0x0000001f00111c82 */ /* 0x000fe20008000000 */
[----:B------:R-:W-:Y:S01]  /*1a40*/  SHF.L.U32 R3, R3, 0x1f, RZ ;  /* 0x0000001f03037819 */ /* 0x000fe200000006ff */
[----:B------:R-:W-:Y:S06]  /*1a50*/  BAR.SYNC.DEFER_BLOCKING 0x0 ;  /* 0x0000000000007b1d */ /* 0x000fec0000010000 */
[----:B------:R1:W-:Y:S02]  /*1a60*/  @UP2 UTMALDG.2D [UR12], [UR6] ;  /* 0x0000000c060025b4 */ /* 0x0003e40008008000 */
[----:B------:R-:W-:Y:S06]  /*1a70*/  BAR.SYNC.DEFER_BLOCKING 0x0 ;  /* 0x0000000000007b1d */ /* 0x000fec0000010000 */
[----:B------:R1:W-:Y:S02]  /*1a80*/  @UP3 UTMALDG.2D [UR8], [UR16] ;  /* 0x00000008100035b4 */ /* 0x0003e40008008000 */
[----:B------:R-:W-:Y:S06]  /*1a90*/  BAR.SYNC.DEFER_BLOCKING 0x0 ;  /* 0x0000000000007b1d */ /* 0x000fec0000010000 */
[----:B------:R-:W3:Y:S02]  /*1aa0*/  SYNCS.PHASECHK.TRANS64.TRYWAIT P0, [UR18+0x28000], R3 ;  /* 0x02800003ff0075a7 */ /* 0x000ee40008000152 */
[----:B-1-3--:R-:W-:Y:S05]  /*1ab0*/  @!P0 BRA `(.L_x_48) ;  /* 0x0000000400e88947 */ /* 0x00afea0003800000 */
.L_x_50:
[----:B------:R-:W-:Y:S01]  /*1ac0*/  USHF.L.U32 UR6, UR21, 0x7, URZ ;  /* 0x0000000715067899 */ /* 0x000fe2000800063f */
[----:B------:R-:W-:Y:S02]  /*1ad0*/  WARPGROUP.DEPBAR.LE gsb0, 0x0 ;  /* 0x00008000000079c5 */ /* 0x000fe40000010000 */
[----:B------:R-:W-:Y:S01]  /*1ae0*/  USHF.R.U32.HI UR18, URZ, 0x4, UR8 ;  /* 0x000000043f127899 */ /* 0x000fe20008011608 */
[----:B------:R-:W-:Y:S01]  /*1af0*/  WARPGROUP.ARRIVE ;  /* 0x00000000000079c5 */ /* 0x000fe20000000000 */
[----:B------:R-:W-:Y:S01]  /*1b00*/  ULOP3.LUT UR6, UR6, 0x200, URZ, 0xc0, !UPT ;  /* 0x0000020006067892 */ /* 0x000fe2000f8ec03f */
[----:B------:R-:W1:Y:S01]  /*1b10*/  LDC R3, c[0x0][0x230] ;  /* 0x00008c00ff037b82 */ /* 0x000e620000000800 */
[----:B------:R-:W-:Y:S02]  /*1b20*/  USGXT.U32 UR18, UR18, 0xe ;  /* 0x0000000e1212789a */ /* 0x000fe40008000000 */
[----:B------:R-:W-:Y:S01]  /*1b30*/  ULEA.HI UR6, UR12, UR6, URZ, 0x1c ;  /* 0x000000060c067291 */ /* 0x000fe2000f8fe03f */
[----:B------:R-:W-:Y:S01]  /*1b40*/  UMOV UR19, 0x40000040 ;  /* 0x4000004000137882 */ /* 0x000fe20000000000 */
[----:B------:R-:W-:-:S02]  /*1b50*/  UMOV UR17, 0x40000040 ;  /* 0x4000004000117882 */ /* 0x000fc40000000000 */
[----:B------:R-:W-:Y:S02]  /*1b60*/  ULOP3.LUT UR16, UR6, 0x3fff, URZ, 0xc0, !UPT ;  /* 0x00003fff06107892 */ /* 0x000fe4000f8ec03f */
[----:B------:R-:W-:Y:S02]  /*1b70*/  UIADD3 UR26, UP1, UR18, 0x80, URZ ;  /* 0x00000080121a7890 */ /* 0x000fe4000ff3e03f */
[----:B------:R-:W-:Y:S01]  /*1b80*/  UIADD3 UR24, UP0, UR16, 0x2, URZ ;  /* 0x0000000210187890 */ /* 0x000fe2000ff1e03f */
[----:B------:R-:W-:Y:S01]  /*1b90*/  UMOV UR6, URZ ;  /* 0x0000003f00067c82 */ /* 0x000fe20008000000 */
[----:B------:R-:W-:Y:S02]  /*1ba0*/  UMOV UR7, URZ ;  /* 0x0000003f00077c82 */ /* 0x000fe40008000000 */
[----:B------:R-:W-:Y:S01]  /*1bb0*/  UIADD3.X UR25, UR6, 0x40000040, URZ, UP0, !UPT ;  /* 0x4000004006197890 */ /* 0x000fe200087fe43f */
[----:B------:R-:W-:Y:S01]  /*1bc0*/  HGMMA.64x64x16.F32.BF16 R56, gdesc[UR16].tnspB, R56 ;  /* 0x40e00000103879f0 */ /* 0x000fe20008701838 */
[----:B------:R-:W-:-:S02]  /*1bd0*/  UIADD3.X UR27, UR7, 0x40000040, URZ, UP1, !UPT ;  /* 0x40000040071b7890 */ /* 0x000fc40008ffe43f */
[----:B------:R-:W-:Y:S02]  /*1be0*/  UIADD3.64 UR36, UR24, 0x2, URZ ;  /* 0x0000000218247897 */ /* 0x000fe4000fffe03f */
[----:B------:R-:W-:Y:S02]  /*1bf0*/  UIADD3.64 UR38, UR26, 0x80, URZ ;  /* 0x000000801a267897 */ /* 0x000fe4000fffe03f */
[----:B------:R-:W-:Y:S02]  /*1c00*/  UIADD3.64 UR40, UR24, 0x4, URZ ;  /* 0x0000000418287897 */ /* 0x000fe4000fffe03f */
[----:B------:R-:W-:Y:S02]  /*1c10*/  UIADD3.64 UR42, UR26, 0x100, URZ ;  /* 0x000001001a2a7897 */ /* 0x000fe4000fffe03f */
[----:B------:R-:W-:Y:S02]  /*1c20*/  UIADD3.64 UR16, UR24, 0x3fe, URZ ;  /* 0x000003fe18107897 */ /* 0x000fe4000fffe03f */
[----:B------:R-:W-:-:S02]  /*1c30*/  UIADD3 UR14, UR14, 0x40, URZ ;  /* 0x000000400e0e7890 */ /* 0x000fc4000fffe03f */
[----:B------:R-:W-:-:S04]  /*1c40*/  UIADD3 UR5, UR5, 0x1, URZ ;  /* 0x0000000105057890 */ /* 0x000fc8000fffe03f */
[----:B-1----:R-:W-:Y:S01]  /*1c50*/  ISETP.LE.AND P0, PT, R3, UR14, PT ;  /* 0x0000000e03007c0c */ /* 0x002fe2000bf03270 */
[----:B------:R-:W-:-:S04]  /*1c60*/  UISETP.NE.U32.AND UP0, UPT, UR5, 0x4, UPT ;  /* 0x000000040500788c */ /* 0x000fc8000bf05070 */
[----:B------:R-:W-:Y:S02]  /*1c70*/  USEL UR6, URZ, 0x1, UP0 ;  /* 0x000000013f067887 */ /* 0x000fe40008000000 */
[----:B------:R-:W-:Y:S02]  /*1c80*/  USEL UR5, UR5, URZ, UP0 ;  /* 0x0000003f05057287 */ /* 0x000fe40008000000 */
[----:B------:R-:W-:Y:S01]  /*1c90*/  ULOP3.LUT UR4, UR4, UR6, URZ, 0x3c, !UPT ;  /* 0x0000000604047292 */ /* 0x000fe2000f8e3c3f */
[----:B------:R-:W-:Y:S04]  /*1ca0*/  HGMMA.64x64x16.F32.BF16 R56, gdesc[UR24].tnspB, R56 ;  /* 0x40e00000183879f0 */ /* 0x000fe80008701838 */
[----:B------:R-:W-:Y:S01]  /*1cb0*/  HGMMA.64x64x16.F32.BF16 R56, gdesc[UR36].tnspB, R56 ;  /* 0x40e00000243879f0 */ /* 0x000fe20008701838 */
[----:B------:R-:W-:-:S03]  /*1cc0*/  UIADD3.64 UR36, UR24, 0x402, URZ ;  /* 0x0000040218247897 */ /* 0x000fc6000fffe03f */
[----:B------:R-:W-:Y:S01]  /*1cd0*/  HGMMA.64x64x16.F32.BF16 R56, gdesc[UR40].tnspB, R56 ;  /* 0x40e00000283879f0 */ /* 0x000fe20008701838 */
[----:B------:R-:W-:-:S03]  /*1ce0*/  UIADD3.64 UR40, UR24, 0x404, URZ ;  /* 0x0000040418287897 */ /* 0x000fc6000fffe03f */
[----:B------:R-:W-:Y:S01]  /*1cf0*/  HGMMA.64x64x16.F32.BF16 R24, gdesc[UR16].tnspB, R24 ;  /* 0x40e00000101879f0 */ /* 0x000fe20008701818 */
[----:B------:R-:W-:Y:S01]  /*1d00*/  UIADD3.64 UR16, UR24, 0x400, URZ ;  /* 0x0000040018107897 */ /* 0x000fe2000fffe03f */
[----:B------:R-:W-:Y:S01]  /*1d10*/  UMOV UR18, UR26 ;  /* 0x0000001a00127c82 */ /* 0x000fe20008000000 */
[----:B------:R-:W-:-:S07]  /*1d20*/  UMOV UR19, UR27 ;  /* 0x0000001b00137c82 */ /* 0x000fce0008000000 */
[----:B------:R-:W-:Y:S04]  /*1d30*/  HGMMA.64x64x16.F32.BF16 R24, gdesc[UR16].tnspB, R24 ;  /* 0x40e00000101879f0 */ /* 0x000fe80008701818 */
[----:B------:R-:W-:Y:S04]  /*1d40*/  HGMMA.64x64x16.F32.BF16 R24, gdesc[UR36].tnspB, R24 ;  /* 0x40e00000241879f0 */ /* 0x000fe80008701818 */
[----:B------:R-:W-:Y:S01]  /*1d50*/  HGMMA.64x64x16.F32.BF16 R24, gdesc[UR40].tnspB, R24, gsb0 ;  /* 0x40e00000281879f0 */ /* 0x000fe20008001818 */
[----:B------:R-:W-:Y:S05]  /*1d60*/  @!P0 BRA `(.L_x_49) ;  /* 0xfffffff800d08947 */ /* 0x000fea000383ffff */
.L_x_47:
[----:B------:R-:W-:Y:S02]  /*1d70*/  WARPGROUP.DEPBAR.LE gsb0, 0x0 ;  /* 0x00008000000079c5 */ /* 0x000fe40000010000 */
[----:B----4-:R-:W-:Y:S01]  /*1d80*/  BAR.SYNC.DEFER_BLOCKING 0x0 ;  /* 0x0000000000007b1d */ /* 0x010fe20000010000 */
[C---:B-1----:R-:W-:Y:S01]  /*1d90*/  IMAD.SHL.U32 R3, R0.reuse, 0x80, RZ ;  /* 0x0000008000037824 */ /* 0x042fe200078e00ff */
[----:B------:R-:W-:Y:S01]  /*1da0*/  ELECT P0, URZ, PT ;  /* 0x00000000003f782f */ /* 0x000fe20003800000 */
[----:B------:R-:W-:Y:S01]  /*1db0*/  IMAD.SHL.U32 R4, R0, 0x10, RZ ;  /* 0x0000001000047824 */ /* 0x000fe200078e00ff */
[----:B------:R-:W-:Y:S02]  /*1dc0*/  F2FP.BF16.F32.PACK_AB R56, R57, R56 ;  /* 0x000000383938723e */ /* 0x000fe400000010ff */
[----:B------:R-:W-:Y:S01]  /*1dd0*/  LOP3.LUT R3, R3, 0x780, RZ, 0xc0, !PT ;  /* 0x0000078003037812 */ /* 0x000fe200078ec0ff */
[----:B------:R-:W-:Y:S01]  /*1de0*/  UMOV UR21, UR10 ;  /* 0x0000000a00157c82 */ /* 0x000fe20008000000 */
[----:B------:R-:W-:Y:S01]  /*1df0*/  F2FP.BF16.F32.PACK_AB R57, R59, R58 ;  /* 0x0000003a3b39723e */ /* 0x000fe200000010ff */
[----:B------:R-:W-:Y:S01]  /*1e00*/  UMOV UR22, UR15 ;  /* 0x0000000f00167c82 */ /* 0x000fe20008000000 */
[----:B------:R-:W-:-:S02]  /*1e10*/  LOP3.LUT R3, R3, 0x70, R4, 0xf8, !PT ;  /* 0x0000007003037812 */ /* 0x000fc400078ef804 */
[----:B------:R-:W-:Y:S02]  /*1e20*/  F2FP.BF16.F32.PACK_AB R24, R25, R24 ;  /* 0x000000181918723e */ /* 0x000fe400000010ff */
[----:B------:R-:W-:Y:S01]  /*1e30*/  LOP3.LUT R3, R3, 0x10, R0, 0x78, !PT ;  /* 0x0000001003037812 */ /* 0x000fe200078e7800 */
[----:B------:R-:W-:Y:S01]  /*1e40*/  IMAD.SHL.U32 R0, R0, 0x40, RZ ;  /* 0x0000004000007824 */ /* 0x000fe200078e00ff */
[----:B------:R-:W-:Y:S02]  /*1e50*/  ISETP.LT.U32.AND P0, PT, R2, 0x20, P0 ;  /* 0x000000200200780c */ /* 0x000fe40000701070 */
[----:B------:R-:W-:Y:S02]  /*1e60*/  F2FP.BF16.F32.PACK_AB R58, R61, R60 ;  /* 0x0000003c3d3a723e */ /* 0x000fe400000010ff */
[----:B------:R-:W-:Y:S02]  /*1e70*/  LOP3.LUT R0, R3, 0x3800, R0, 0xf8, !PT ;  /* 0x0000380003007812 */ /* 0x000fe400078ef800 */
[----:B------:R-:W-:Y:S01]  /*1e80*/  F2FP.BF16.F32.PACK_AB R59, R63, R62 ;  /* 0x0000003e3f3b723e */ /* 0x000fe200000010ff */
[----:B------:R-:W1:Y:S02]  /*1e90*/  @!P2 SYNCS.CCTL.IV [UR20+0x28000] ;  /* 0x02800000ff00a9b1 */ /* 0x000e640008000014 */
[----:B-1----:R-:W-:Y:S01]  /*1ea0*/  BAR.SYNC.DEFER_BLOCKING 0x0 ;  /* 0x0000000000007b1d */ /* 0x002fe20000010000 */
[C---:B------:R-:W-:Y:S01]  /*1eb0*/  LOP3.LUT R3, R0.reuse, 0x20, RZ, 0x3c, !PT ;  /* 0x0000002000037812 */ /* 0x040fe200078e3cff */
[C---:B------:R-:W-:Y:S01]  /*1ec0*/  VIADD R2, R0.reuse, UR20 ;  /* 0x0000001400027c36 */ /* 0x040fe20008000000 */
[----:B------:R-:W-:-:S02]  /*1ed0*/  LOP3.LUT R4, R0, 0x40, RZ, 0x3c, !PT ;  /* 0x0000004000047812 */ /* 0x000fc400078e3cff */
[----:B------:R-:W-:Y:S01]  /*1ee0*/  F2FP.BF16.F32.PACK_AB R64, R65, R64 ;  /* 0x000000404140723e */ /* 0x000fe200000010ff */
[----:B------:R-:W-:Y:S01]  /*1ef0*/  VIADD R3, R3, UR20 ;  /* 0x0000001403037c36 */ /* 0x000fe20008000000 */
[----:B------:R-:W-:Y:S01]  /*1f00*/  F2FP.BF16.F32.PACK_AB R25, R27, R26 ;  /* 0x0000001a1b19723e */ /* 0x000fe200000010ff */
[----:B------:R-:W-:Y:S01]  /*1f10*/  VIADD R4, R4, UR20 ;  /* 0x0000001404047c36 */ /* 0x000fe20008000000 */
[----:B------:R-:W-:Y:S01]  /*1f20*/  F2FP.BF16.F32.PACK_AB R65, R67, R66 ;  /* 0x000000424341723e */ /* 0x000fe200000010ff */
[----:B------:R-:W-:Y:S01]  /*1f30*/  VOTEU.ANY UP0, P0 ;  /* 0x00000000003f7886 */ /* 0x000fe20000000100 */
[----:B------:R-:W-:Y:S01]  /*1f40*/  F2FP.BF16.F32.PACK_AB R26, R29, R28 ;  /* 0x0000001c1d1a723e */ /* 0x000fe200000010ff */
[----:B------:R-:W-:Y:S01]  /*1f50*/  VOTEU.ANY UP1, P0 ;  /* 0x00000000003f7886 */ /* 0x000fe20000020100 */
[----:B------:R-:W-:Y:S02]  /*1f60*/  F2FP.BF16.F32.PACK_AB R27, R31, R30 ;  /* 0x0000001e1f1b723e */ /* 0x000fe400000010ff */
[----:B------:R-:W-:Y:S01]  /*1f70*/  F2FP.BF16.F32.PACK_AB R32, R33, R32 ;  /* 0x000000202120723e */ /* 0x000fe200000010ff */
[----:B---3--:R-:W-:Y:S01]  /*1f80*/  @UP0 UMOV UR6, UR32 ;  /* 0x0000002000060c82 */ /* 0x008fe20008000000 */
[----:B------:R-:W-:Y:S01]  /*1f90*/  LOP3.LUT R0, R0, 0x60, RZ, 0x3c, !PT ;  /* 0x0000006000007812 */ /* 0x000fe200078e3cff */
[----:B------:R-:W-:Y:S01]  /*1fa0*/  @UP0 UMOV UR7, UR33 ;  /* 0x0000002100070c82 */ /* 0x000fe20008000000 */
[----:B------:R-:W-:-:S02]  /*1fb0*/  F2FP.BF16.F32.PACK_AB R66, R69, R68 ;  /* 0x000000444542723e */ /* 0x000fc400000010ff */
[----:B------:R-:W-:Y:S01]  /*1fc0*/  F2FP.BF16.F32.PACK_AB R67, R71, R70 ;  /* 0x000000464743723e */ /* 0x000fe200000010ff */
[----:B------:R-:W-:Y:S01]  /*1fd0*/  VIADD R0, R0, UR20 ;  /* 0x0000001400007c36 */ /* 0x000fe20008000000 */
[----:B------:R-:W-:Y:S01]  /*1fe0*/  F2FP.BF16.F32.PACK_AB R72, R73, R72 ;  /* 0x000000484948723e */ /* 0x000fe200000010ff */
[----:B------:R-:W1:Y:S02]  /*1ff0*/  @!P2 SYNCS.CCTL.IV [UR20+0x28008] ;  /* 0x02800800ff00a9b1 */ /* 0x000e640008000014 */
[----:B-1----:R-:W-:Y:S01]  /*2000*/  BAR.SYNC.DEFER_BLOCKING 0x0 ;  /* 0x0000000000007b1d */ /* 0x002fe20000010000 */
[----:B------:R-:W-:Y:S02]  /*2010*/  F2FP.BF16.F32.PACK_AB R33, R35, R34 ;  /* 0x000000222321723e */ /* 0x000fe400000010ff */
[----:B------:R-:W-:Y:S02]  /*2020*/  F2FP.BF16.F32.PACK_AB R73, R75, R74 ;  /* 0x0000004a4b49723e */ /* 0x000fe400000010ff */
[----:B------:R-:W-:-:S02]  /*2030*/  F2FP.BF16.F32.PACK_AB R34, R37, R36 ;  /* 0x000000242522723e */ /* 0x000fc400000010ff */
[----:B------:R-:W-:Y:S02]  /*2040*/  F2FP.BF16.F32.PACK_AB R35, R39, R38 ;  /* 0x000000262723723e */ /* 0x000fe400000010ff */
[----:B------:R-:W-:Y:S02]  /*2050*/  F2FP.BF16.F32.PACK_AB R40, R41, R40 ;  /* 0x000000282928723e */ /* 0x000fe400000010ff */
[----:B------:R-:W-:Y:S02]  /*2060*/  F2FP.BF16.F32.PACK_AB R74, R77, R76 ;  /* 0x0000004c4d4a723e */ /* 0x000fe400000010ff */
[----:B------:R-:W-:Y:S02]  /*2070*/  F2FP.BF16.F32.PACK_AB R75, R79, R78 ;  /* 0x0000004e4f4b723e */ /* 0x000fe400000010ff */
[----:B------:R-:W-:Y:S02]  /*2080*/  F2FP.BF16.F32.PACK_AB R80, R81, R80 ;  /* 0x000000505150723e */ /* 0x000fe400000010ff */
[----:B------:R-:W-:-:S02]  /*2090*/  F2FP.BF16.F32.PACK_AB R41, R43, R42 ;  /* 0x0000002a2b29723e */ /* 0x000fc400000010ff */
[----:B------:R-:W-:Y:S02]  /*20a0*/  F2FP.BF16.F32.PACK_AB R81, R83, R82 ;  /* 0x000000525351723e */ /* 0x000fe400000010ff */
[----:B------:R-:W-:Y:S02]  /*20b0*/  F2FP.BF16.F32.PACK_AB R42, R45, R44 ;  /* 0x0000002c2d2a723e */ /* 0x000fe400000010ff */
[----:B------:R-:W-:Y:S01]  /*20c0*/  F2FP.BF16.F32.PACK_AB R43, R47, R46 ;  /* 0x0000002e2f2b723e */ /* 0x000fe200000010ff */
[----:B------:R-:W1:Y:S02]  /*20d0*/  @!P2 SYNCS.CCTL.IV [UR20+0x28010] ;  /* 0x02801000ff00a9b1 */ /* 0x000e640008000014 */
[----:B-1----:R-:W-:Y:S01]  /*20e0*/  BAR.SYNC.DEFER_BLOCKING 0x0 ;  /* 0x0000000000007b1d */ /* 0x002fe20000010000 */
[----:B------:R-:W-:Y:S02]  /*20f0*/  F2FP.BF16.F32.PACK_AB R48, R49, R48 ;  /* 0x000000303130723e */ /* 0x000fe400000010ff */
[----:B------:R-:W-:-:S02]  /*2100*/  F2FP.BF16.F32.PACK_AB R82, R85, R84 ;  /* 0x000000545552723e */ /* 0x000fc400000010ff */
[----:B------:R-:W-:Y:S02]  /*2110*/  F2FP.BF16.F32.PACK_AB R83, R87, R86 ;  /* 0x000000565753723e */ /* 0x000fe400000010ff */
[----:B------:R-:W-:Y:S02]  /*2120*/  F2FP.BF16.F32.PACK_AB R49, R51, R50 ;  /* 0x000000323331723e */ /* 0x000fe400000010ff */
[----:B------:R-:W-:Y:S02]  /*2130*/  F2FP.BF16.F32.PACK_AB R50, R53, R52 ;  /* 0x000000343532723e */ /* 0x000fe400000010ff */
[----:B------:R-:W-:Y:S01]  /*2140*/  F2FP.BF16.F32.PACK_AB R51, R55, R54 ;  /* 0x000000363733723e */ /* 0x000fe200000010ff */
[----:B------:R-:W1:Y:S02]  /*2150*/  @!P2 SYNCS.CCTL.IV [UR20+0x28018] ;  /* 0x02801800ff00a9b1 */ /* 0x000e640008000014 */
[----:B-1----:R-:W-:Y:S04]  /*2160*/  STSM.16.M88.4 [R2], R56 ;  /* 0x0000003802007844 */ /* 0x002fe80000000200 */
[----:B------:R-:W-:Y:S04]  /*2170*/  STSM.16.M88.4 [R2+0x4000], R24 ;  /* 0x0040001802007844 */ /* 0x000fe80000000200 */
[----:B------:R-:W-:Y:S04]  /*2180*/  STSM.16.M88.4 [R3], R64 ;  /* 0x0000004003007844 */ /* 0x000fe80000000200 */
[----:B------:R-:W-:Y:S04]  /*2190*/  STSM.16.M88.4 [R3+0x4000], R32 ;  /* 0x0040002003007844 */ /* 0x000fe80000000200 */
[----:B------:R-:W-:Y:S04]  /*21a0*/  STSM.16.M88.4 [R4], R72 ;  /* 0x0000004804007844 */ /* 0x000fe80000000200 */
[----:B------:R-:W-:Y:S04]  /*21b0*/  STSM.16.M88.4 [R4+0x4000], R40 ;  /* 0x0040002804007844 */ /* 0x000fe80000000200 */
[----:B------:R-:W-:Y:S04]  /*21c0*/  STSM.16.M88.4 [R0], R80 ;  /* 0x0000005000007844 */ /* 0x000fe80000000200 */
[----:B------:R-:W-:Y:S01]  /*21d0*/  STSM.16.M88.4 [R0+0x4000], R48 ;  /* 0x0040003000007844 */ /* 0x000fe20000000200 */
[----:B------:R1:W-:Y:S06]  /*21e0*/  MEMBAR.ALL.CTA ;  /* 0x0000000000007992 */ /* 0x0003ec0000008000 */
[----:B-1----:R-:W1:Y:S02]  /*21f0*/  FENCE.VIEW.ASYNC.S ;  /* 0x00000000000073c6 */ /* 0x002e640000000000 */
[----:B-1----:R-:W-:Y:S06]  /*2200*/  BAR.SYNC.DEFER_BLOCKING 0x0 ;  /* 0x0000000000007b1d */ /* 0x002fec0000010000 */
[----:B------:R1:W-:Y:S01]  /*2210*/  @UP1 UTMASTG.2D [UR20], [UR6] ;  /* 0x00000014060013b5 */ /* 0x0003e20008008000 */
[----:B------:R0:W-:Y:S01]  /*2220*/  UTMACMDFLUSH ;  /* 0x00000000000079b7 */ /* 0x0001e20000000000 */
[----:B------:R-:W-:-:S04]  /*2230*/  DEPBAR.LE SB0, 0x0 ;  /* 0x000080000000791a */ /* 0x000fc80000000000 */
[----:B------:R-:W-:Y:S06]  /*2240*/  BAR.SYNC.DEFER_BLOCKING 0x0 ;  /* 0x0000000000007b1d */ /* 0x000fec0000010000 */
[----:B-1----:R-:W-:Y:S05]  /*2250*/  EXIT ;  /* 0x000000000000794d */ /* 0x002fea0003800000 */
.L_x_48:
[----:B------:R-:W1:Y:S02]  /*2260*/  SYNCS.PHASECHK.TRANS64.TRYWAIT P0, [UR18+0x28000], R3 ;  /* 0x02800003ff0075a7 */ /* 0x000e640008000152 */
[----:B-1----:R-:W-:Y:S05]  /*2270*/  @!P0 BRA `(.L_x_48) ;  /* 0xfffffffc00f88947 */ /* 0x002fea000383ffff */
[----:B------:R-:W-:Y:S05]  /*2280*/  BRA `(.L_x_50) ;  /* 0xfffffff8000c7947 */ /* 0x000fea000383ffff */
.L_x_51:
[----:B------:R-:W-:-:S00]  /*2290*/  BRA `(.L_x_51) ;  /* 0xfffffffc00fc7947 */ /* 0x000fc0000383ffff */
[----:B------:R-:W-:-:S00]  /*22a0*/  NOP ;  /* 0x0000000000007918 */ /* 0x000fc00000000000 */
        /* <DEDUP_REMOVED lines=13> */
.L_x_52:


//--------------------- .nv.shared.gluon_wgmma    --------------------------
	.section	.nv.shared.gluon_wgmma,"aw",@nobits
	.sectionflags	@""
	.align	16
	.zero		1024


//--------------------- .nv.shared.reserved.0     --------------------------
	.section	.nv.shared.reserved.0,"aw",@nobits
	.weak		__nv_reservedSMEM_offset_0_alias
	.size		__nv_reservedSMEM_offset_0_alias, 0, 0
	.other		__nv_reservedSMEM_offset_0_alias,@"STO_CUDA_RESERVED_SHARED STV_DEFAULT"
__nv_reservedSMEM_offset_0_alias:
	.zero		0


//--------------------- .nv.constant0.gluon_wgmma --------------------------
	.section	.nv.constant0.gluon_wgmma,"a",@progbits
	.sectionflags	@""
	.align	4
.nv.constant0.gluon_wgmma:
	.zero		608


//--------------------- SYMBOLS --------------------------

	.type		.nv.reservedSmem.offset0,@object
	.size		.nv.reservedSmem.offset0,0x4
